//
// Generated by NVIDIA NVVM Compiler
//
// Compiler Build ID: CL-36424714
// Cuda compilation tools, release 13.0, V13.0.88
// Based on NVVM 20.0.0
//

.version 9.0
.target sm_100
.address_size 64

	// .globl	_Z36trajectory_resample_optimized_kernelI13__nv_bfloat16EvPKT_PKfS5_PS1_iiii
// _ZZ36trajectory_resample_optimized_kernelI13__nv_bfloat16EvPKT_PKfS5_PS1_iiiiE14s_source_times has been demoted
// _ZZ36trajectory_resample_optimized_kernelI13__nv_bfloat16EvPKT_PKfS5_PS1_iiiiE10s_left_idx has been demoted
// _ZZ36trajectory_resample_optimized_kernelI13__nv_bfloat16EvPKT_PKfS5_PS1_iiiiE11s_right_idx has been demoted
// _ZZ36trajectory_resample_optimized_kernelI13__nv_bfloat16EvPKT_PKfS5_PS1_iiiiE8s_weight has been demoted

.visible .entry _Z36trajectory_resample_optimized_kernelI13__nv_bfloat16EvPKT_PKfS5_PS1_iiii(
	.param .u64 .ptr .align 1 _Z36trajectory_resample_optimized_kernelI13__nv_bfloat16EvPKT_PKfS5_PS1_iiii_param_0,
	.param .u64 .ptr .align 1 _Z36trajectory_resample_optimized_kernelI13__nv_bfloat16EvPKT_PKfS5_PS1_iiii_param_1,
	.param .u64 .ptr .align 1 _Z36trajectory_resample_optimized_kernelI13__nv_bfloat16EvPKT_PKfS5_PS1_iiii_param_2,
	.param .u64 .ptr .align 1 _Z36trajectory_resample_optimized_kernelI13__nv_bfloat16EvPKT_PKfS5_PS1_iiii_param_3,
	.param .u32 _Z36trajectory_resample_optimized_kernelI13__nv_bfloat16EvPKT_PKfS5_PS1_iiii_param_4,
	.param .u32 _Z36trajectory_resample_optimized_kernelI13__nv_bfloat16EvPKT_PKfS5_PS1_iiii_param_5,
	.param .u32 _Z36trajectory_resample_optimized_kernelI13__nv_bfloat16EvPKT_PKfS5_PS1_iiii_param_6,
	.param .u32 _Z36trajectory_resample_optimized_kernelI13__nv_bfloat16EvPKT_PKfS5_PS1_iiii_param_7
)
{
	.reg .pred 	%p<25>;
	.reg .b16 	%rs<64>;
	.reg .b32 	%r<152>;
	.reg .b32 	%f<138>;
	.reg .b64 	%rd<95>;
	// demoted variable
	.shared .align 4 .b8 _ZZ36trajectory_resample_optimized_kernelI13__nv_bfloat16EvPKT_PKfS5_PS1_iiiiE14s_source_times[16384];
	// demoted variable
	.shared .align 4 .u32 _ZZ36trajectory_resample_optimized_kernelI13__nv_bfloat16EvPKT_PKfS5_PS1_iiiiE10s_left_idx;
	// demoted variable
	.shared .align 4 .u32 _ZZ36trajectory_resample_optimized_kernelI13__nv_bfloat16EvPKT_PKfS5_PS1_iiiiE11s_right_idx;
	// demoted variable
	.shared .align 4 .f32 _ZZ36trajectory_resample_optimized_kernelI13__nv_bfloat16EvPKT_PKfS5_PS1_iiiiE8s_weight;
	ld.param.u64 	%rd28, [_Z36trajectory_resample_optimized_kernelI13__nv_bfloat16EvPKT_PKfS5_PS1_iiii_param_0];
	ld.param.u64 	%rd29, [_Z36trajectory_resample_optimized_kernelI13__nv_bfloat16EvPKT_PKfS5_PS1_iiii_param_1];
	ld.param.u64 	%rd27, [_Z36trajectory_resample_optimized_kernelI13__nv_bfloat16EvPKT_PKfS5_PS1_iiii_param_2];
	ld.param.u64 	%rd30, [_Z36trajectory_resample_optimized_kernelI13__nv_bfloat16EvPKT_PKfS5_PS1_iiii_param_3];
	ld.param.u32 	%r48, [_Z36trajectory_resample_optimized_kernelI13__nv_bfloat16EvPKT_PKfS5_PS1_iiii_param_4];
	ld.param.u32 	%r45, [_Z36trajectory_resample_optimized_kernelI13__nv_bfloat16EvPKT_PKfS5_PS1_iiii_param_5];
	ld.param.u32 	%r46, [_Z36trajectory_resample_optimized_kernelI13__nv_bfloat16EvPKT_PKfS5_PS1_iiii_param_6];
	ld.param.u32 	%r47, [_Z36trajectory_resample_optimized_kernelI13__nv_bfloat16EvPKT_PKfS5_PS1_iiii_param_7];
	cvta.to.global.u64 	%rd1, %rd29;
	cvta.to.global.u64 	%rd2, %rd30;
	cvta.to.global.u64 	%rd3, %rd28;
	mov.u32 	%r1, %ctaid.x;
	mov.u32 	%r2, %ctaid.y;
	mov.u32 	%r3, %tid.x;
	setp.ge.s32 	%p1, %r1, %r48;
	setp.ge.s32 	%p2, %r2, %r46;
	or.pred  	%p3, %p1, %p2;
	@%p3 bra 	$L__BB0_32;
	mul.lo.s32 	%r49, %r45, %r1;
	cvt.s64.s32 	%rd4, %r49;
	setp.ge.s32 	%p4, %r3, %r45;
	@%p4 bra 	$L__BB0_8;
	not.b32 	%r50, %r3;
	add.s32 	%r4, %r45, %r50;
	and.b32  	%r51, %r4, 768;
	setp.eq.s32 	%p5, %r51, 768;
	mov.u32 	%r141, %r3;
	@%p5 bra 	$L__BB0_5;
	shr.u32 	%r52, %r4, 8;
	add.s32 	%r53, %r52, 1;
	and.b32  	%r54, %r53, 3;
	shl.b32 	%r55, %r3, 2;
	mov.u32 	%r56, _ZZ36trajectory_resample_optimized_kernelI13__nv_bfloat16EvPKT_PKfS5_PS1_iiiiE14s_source_times;
	add.s32 	%r138, %r56, %r55;
	cvt.u64.u32 	%rd31, %r3;
	add.s64 	%rd32, %rd4, %rd31;
	shl.b64 	%rd33, %rd32, 2;
	add.s64 	%rd90, %rd1, %rd33;
	neg.s32 	%r137, %r54;
	shl.b32 	%r57, %r53, 8;
	and.b32  	%r58, %r57, 768;
	add.s32 	%r141, %r3, %r58;
$L__BB0_4:
	.pragma "nounroll";
	ld.global.nc.f32 	%f10, [%rd90];
	st.shared.f32 	[%r138], %f10;
	add.s32 	%r138, %r138, 1024;
	add.s64 	%rd90, %rd90, 1024;
	add.s32 	%r137, %r137, 1;
	setp.ne.s32 	%p6, %r137, 0;
	@%p6 bra 	$L__BB0_4;
$L__BB0_5:
	setp.lt.u32 	%p7, %r4, 768;
	@%p7 bra 	$L__BB0_8;
	cvt.u64.u32 	%rd34, %r141;
	add.s64 	%rd35, %rd4, %rd34;
	shl.b64 	%rd36, %rd35, 2;
	add.s64 	%rd37, %rd36, %rd1;
	add.s64 	%rd91, %rd37, 2048;
	shl.b32 	%r59, %r141, 2;
	mov.u32 	%r60, _ZZ36trajectory_resample_optimized_kernelI13__nv_bfloat16EvPKT_PKfS5_PS1_iiiiE14s_source_times;
	add.s32 	%r61, %r59, %r60;
	add.s32 	%r140, %r61, 2048;
$L__BB0_7:
	ld.global.nc.f32 	%f11, [%rd91+-2048];
	st.shared.f32 	[%r140+-2048], %f11;
	ld.global.nc.f32 	%f12, [%rd91+-1024];
	st.shared.f32 	[%r140+-1024], %f12;
	ld.global.nc.f32 	%f13, [%rd91];
	st.shared.f32 	[%r140], %f13;
	ld.global.nc.f32 	%f14, [%rd91+1024];
	st.shared.f32 	[%r140+1024], %f14;
	add.s32 	%r141, %r141, 1024;
	add.s64 	%rd91, %rd91, 4096;
	add.s32 	%r140, %r140, 4096;
	setp.lt.s32 	%p8, %r141, %r45;
	@%p8 bra 	$L__BB0_7;
$L__BB0_8:
	bar.sync 	0;
	setp.ne.s32 	%p9, %r3, 0;
	@%p9 bra 	$L__BB0_19;
	mad.lo.s32 	%r62, %r46, %r1, %r2;
	cvta.to.global.u64 	%rd38, %rd27;
	mul.wide.u32 	%rd39, %r62, 4;
	add.s64 	%rd40, %rd38, %rd39;
	ld.global.nc.f32 	%f1, [%rd40];
	ld.shared.f32 	%f137, [_ZZ36trajectory_resample_optimized_kernelI13__nv_bfloat16EvPKT_PKfS5_PS1_iiiiE14s_source_times];
	setp.gtu.f32 	%p10, %f1, %f137;
	@%p10 bra 	$L__BB0_11;
	mov.b32 	%r63, 0;
	st.shared.u32 	[_ZZ36trajectory_resample_optimized_kernelI13__nv_bfloat16EvPKT_PKfS5_PS1_iiiiE10s_left_idx], %r63;
	st.shared.u32 	[_ZZ36trajectory_resample_optimized_kernelI13__nv_bfloat16EvPKT_PKfS5_PS1_iiiiE11s_right_idx], %r63;
	st.shared.u32 	[_ZZ36trajectory_resample_optimized_kernelI13__nv_bfloat16EvPKT_PKfS5_PS1_iiiiE8s_weight], %r63;
	bra.uni 	$L__BB0_19;
$L__BB0_11:
	add.s32 	%r145, %r45, -1;
	shl.b32 	%r64, %r45, 2;
	mov.u32 	%r65, _ZZ36trajectory_resample_optimized_kernelI13__nv_bfloat16EvPKT_PKfS5_PS1_iiiiE14s_source_times;
	add.s32 	%r66, %r65, %r64;
	ld.shared.f32 	%f136, [%r66+-4];
	setp.ge.f32 	%p11, %f1, %f136;
	@%p11 bra 	$L__BB0_33;
	setp.lt.s32 	%p12, %r45, 3;
	mov.b32 	%r144, 0;
	@%p12 bra 	$L__BB0_16;
	mov.b32 	%r144, 0;
$L__BB0_14:
	add.s32 	%r70, %r145, %r144;
	shr.s32 	%r71, %r70, 1;
	shl.b32 	%r72, %r71, 2;
	add.s32 	%r74, %r65, %r72;
	ld.shared.f32 	%f15, [%r74];
	setp.le.f32 	%p13, %f15, %f1;
	selp.b32 	%r144, %r71, %r144, %p13;
	selp.b32 	%r145, %r145, %r71, %p13;
	add.s32 	%r75, %r145, -1;
	setp.lt.s32 	%p14, %r144, %r75;
	@%p14 bra 	$L__BB0_14;
	shl.b32 	%r76, %r144, 2;
	add.s32 	%r78, %r65, %r76;
	ld.shared.f32 	%f137, [%r78];
	shl.b32 	%r79, %r145, 2;
	add.s32 	%r80, %r65, %r79;
	ld.shared.f32 	%f136, [%r80];
$L__BB0_16:
	st.shared.u32 	[_ZZ36trajectory_resample_optimized_kernelI13__nv_bfloat16EvPKT_PKfS5_PS1_iiiiE10s_left_idx], %r144;
	st.shared.u32 	[_ZZ36trajectory_resample_optimized_kernelI13__nv_bfloat16EvPKT_PKfS5_PS1_iiiiE11s_right_idx], %r145;
	sub.f32 	%f8, %f136, %f137;
	setp.leu.f32 	%p15, %f8, 0f358637BD;
	@%p15 bra 	$L__BB0_18;
	sub.f32 	%f16, %f1, %f137;
	div.rn.f32 	%f17, %f16, %f8;
	max.f32 	%f18, %f17, 0f00000000;
	min.f32 	%f19, %f18, 0f3F800000;
	st.shared.f32 	[_ZZ36trajectory_resample_optimized_kernelI13__nv_bfloat16EvPKT_PKfS5_PS1_iiiiE8s_weight], %f19;
	bra.uni 	$L__BB0_19;
$L__BB0_18:
	mov.b32 	%r81, 0;
	st.shared.u32 	[_ZZ36trajectory_resample_optimized_kernelI13__nv_bfloat16EvPKT_PKfS5_PS1_iiiiE8s_weight], %r81;
$L__BB0_19:
	cvt.u32.u64 	%r82, %rd4;
	bar.sync 	0;
	ld.shared.u32 	%r83, [_ZZ36trajectory_resample_optimized_kernelI13__nv_bfloat16EvPKT_PKfS5_PS1_iiiiE10s_left_idx];
	ld.shared.u32 	%r84, [_ZZ36trajectory_resample_optimized_kernelI13__nv_bfloat16EvPKT_PKfS5_PS1_iiiiE11s_right_idx];
	ld.shared.f32 	%f9, [_ZZ36trajectory_resample_optimized_kernelI13__nv_bfloat16EvPKT_PKfS5_PS1_iiiiE8s_weight];
	mul.lo.s32 	%r25, %r47, %r82;
	mul.lo.s32 	%r85, %r46, %r1;
	mul.lo.s32 	%r86, %r85, %r47;
	cvt.s64.s32 	%rd41, %r86;
	mul.lo.s32 	%r26, %r83, %r47;
	mul.lo.s32 	%r27, %r84, %r47;
	mul.lo.s32 	%r87, %r47, %r2;
	cvt.s64.s32 	%rd42, %r87;
	add.s64 	%rd11, %rd41, %rd42;
	shr.s32 	%r88, %r47, 31;
	shr.u32 	%r89, %r88, 29;
	add.s32 	%r90, %r47, %r89;
	shr.s32 	%r28, %r90, 3;
	setp.ge.s32 	%p16, %r3, %r28;
	@%p16 bra 	$L__BB0_25;
	not.b32 	%r91, %r3;
	add.s32 	%r29, %r28, %r91;
	and.b32  	%r92, %r29, 256;
	setp.ne.s32 	%p17, %r92, 0;
	mov.u32 	%r147, %r3;
	@%p17 bra 	$L__BB0_22;
	mul.wide.s32 	%rd43, %r25, 2;
	add.s64 	%rd44, %rd3, %rd43;
	mul.wide.s32 	%rd45, %r26, 2;
	add.s64 	%rd46, %rd44, %rd45;
	mul.wide.u32 	%rd47, %r3, 16;
	add.s64 	%rd48, %rd46, %rd47;
	ld.global.nc.v4.u32 	{%r97, %r98, %r99, %r100}, [%rd48];
	mul.wide.s32 	%rd49, %r27, 2;
	add.s64 	%rd50, %rd44, %rd49;
	add.s64 	%rd51, %rd50, %rd47;
	ld.global.nc.v4.u32 	{%r101, %r102, %r103, %r104}, [%rd51];
	mov.b32 	{%rs1, %rs2}, %r97;
	// begin inline asm
	{ cvt.f32.bf16 %f20, %rs1;}

	// end inline asm
	// begin inline asm
	{ cvt.f32.bf16 %f21, %rs2;}

	// end inline asm
	mov.b32 	{%rs3, %rs4}, %r101;
	// begin inline asm
	{ cvt.f32.bf16 %f22, %rs3;}

	// end inline asm
	// begin inline asm
	{ cvt.f32.bf16 %f23, %rs4;}

	// end inline asm
	sub.f32 	%f44, %f22, %f20;
	fma.rn.f32 	%f24, %f9, %f44, %f20;
	sub.f32 	%f45, %f23, %f21;
	fma.rn.f32 	%f25, %f9, %f45, %f21;
	// begin inline asm
	{ cvt.rn.bf16x2.f32 %r93, %f25, %f24;}

	// end inline asm
	mov.b32 	{%rs5, %rs6}, %r98;
	// begin inline asm
	{ cvt.f32.bf16 %f26, %rs5;}

	// end inline asm
	// begin inline asm
	{ cvt.f32.bf16 %f27, %rs6;}

	// end inline asm
	mov.b32 	{%rs7, %rs8}, %r102;
	// begin inline asm
	{ cvt.f32.bf16 %f28, %rs7;}

	// end inline asm
	// begin inline asm
	{ cvt.f32.bf16 %f29, %rs8;}

	// end inline asm
	sub.f32 	%f46, %f28, %f26;
	fma.rn.f32 	%f30, %f9, %f46, %f26;
	sub.f32 	%f47, %f29, %f27;
	fma.rn.f32 	%f31, %f9, %f47, %f27;
	// begin inline asm
	{ cvt.rn.bf16x2.f32 %r94, %f31, %f30;}

	// end inline asm
	mov.b32 	{%rs9, %rs10}, %r99;
	// begin inline asm
	{ cvt.f32.bf16 %f32, %rs9;}

	// end inline asm
	// begin inline asm
	{ cvt.f32.bf16 %f33, %rs10;}

	// end inline asm
	mov.b32 	{%rs11, %rs12}, %r103;
	// begin inline asm
	{ cvt.f32.bf16 %f34, %rs11;}

	// end inline asm
	// begin inline asm
	{ cvt.f32.bf16 %f35, %rs12;}

	// end inline asm
	sub.f32 	%f48, %f34, %f32;
	fma.rn.f32 	%f36, %f9, %f48, %f32;
	sub.f32 	%f49, %f35, %f33;
	fma.rn.f32 	%f37, %f9, %f49, %f33;
	// begin inline asm
	{ cvt.rn.bf16x2.f32 %r95, %f37, %f36;}

	// end inline asm
	mov.b32 	{%rs13, %rs14}, %r100;
	// begin inline asm
	{ cvt.f32.bf16 %f38, %rs13;}

	// end inline asm
	// begin inline asm
	{ cvt.f32.bf16 %f39, %rs14;}

	// end inline asm
	mov.b32 	{%rs15, %rs16}, %r104;
	// begin inline asm
	{ cvt.f32.bf16 %f40, %rs15;}

	// end inline asm
	// begin inline asm
	{ cvt.f32.bf16 %f41, %rs16;}

	// end inline asm
	sub.f32 	%f50, %f40, %f38;
	fma.rn.f32 	%f42, %f9, %f50, %f38;
	sub.f32 	%f51, %f41, %f39;
	fma.rn.f32 	%f43, %f9, %f51, %f39;
	// begin inline asm
	{ cvt.rn.bf16x2.f32 %r96, %f43, %f42;}

	// end inline asm
	shl.b64 	%rd52, %rd11, 1;
	add.s64 	%rd53, %rd2, %rd52;
	add.s64 	%rd54, %rd53, %rd47;
	st.global.v4.u32 	[%rd54], {%r93, %r94, %r95, %r96};
	add.s32 	%r147, %r3, 256;
$L__BB0_22:
	setp.lt.u32 	%p18, %r29, 256;
	@%p18 bra 	$L__BB0_25;
	mul.wide.u32 	%rd55, %r147, 16;
	mul.wide.s32 	%rd56, %r25, 2;
	add.s64 	%rd57, %rd55, %rd56;
	mul.wide.s32 	%rd58, %r26, 2;
	add.s64 	%rd59, %rd57, %rd58;
	add.s64 	%rd60, %rd59, %rd3;
	add.s64 	%rd94, %rd60, 4096;
	shl.b64 	%rd61, %rd11, 1;
	add.s64 	%rd62, %rd55, %rd61;
	add.s64 	%rd63, %rd62, %rd2;
	add.s64 	%rd93, %rd63, 4096;
	mul.wide.s32 	%rd64, %r27, 2;
	add.s64 	%rd65, %rd57, %rd64;
	add.s64 	%rd66, %rd65, %rd3;
	add.s64 	%rd92, %rd66, 4096;
$L__BB0_24:
	ld.global.nc.v4.u32 	{%r113, %r114, %r115, %r116}, [%rd94+-4096];
	ld.global.nc.v4.u32 	{%r117, %r118, %r119, %r120}, [%rd92+-4096];
	mov.b32 	{%rs17, %rs18}, %r113;
	// begin inline asm
	{ cvt.f32.bf16 %f52, %rs17;}

	// end inline asm
	// begin inline asm
	{ cvt.f32.bf16 %f53, %rs18;}

	// end inline asm
	mov.b32 	{%rs19, %rs20}, %r117;
	// begin inline asm
	{ cvt.f32.bf16 %f54, %rs19;}

	// end inline asm
	// begin inline asm
	{ cvt.f32.bf16 %f55, %rs20;}

	// end inline asm
	sub.f32 	%f100, %f54, %f52;
	fma.rn.f32 	%f56, %f9, %f100, %f52;
	sub.f32 	%f101, %f55, %f53;
	fma.rn.f32 	%f57, %f9, %f101, %f53;
	// begin inline asm
	{ cvt.rn.bf16x2.f32 %r105, %f57, %f56;}

	// end inline asm
	mov.b32 	{%rs21, %rs22}, %r114;
	// begin inline asm
	{ cvt.f32.bf16 %f58, %rs21;}

	// end inline asm
	// begin inline asm
	{ cvt.f32.bf16 %f59, %rs22;}

	// end inline asm
	mov.b32 	{%rs23, %rs24}, %r118;
	// begin inline asm
	{ cvt.f32.bf16 %f60, %rs23;}

	// end inline asm
	// begin inline asm
	{ cvt.f32.bf16 %f61, %rs24;}

	// end inline asm
	sub.f32 	%f102, %f60, %f58;
	fma.rn.f32 	%f62, %f9, %f102, %f58;
	sub.f32 	%f103, %f61, %f59;
	fma.rn.f32 	%f63, %f9, %f103, %f59;
	// begin inline asm
	{ cvt.rn.bf16x2.f32 %r106, %f63, %f62;}

	// end inline asm
	mov.b32 	{%rs25, %rs26}, %r115;
	// begin inline asm
	{ cvt.f32.bf16 %f64, %rs25;}

	// end inline asm
	// begin inline asm
	{ cvt.f32.bf16 %f65, %rs26;}

	// end inline asm
	mov.b32 	{%rs27, %rs28}, %r119;
	// begin inline asm
	{ cvt.f32.bf16 %f66, %rs27;}

	// end inline asm
	// begin inline asm
	{ cvt.f32.bf16 %f67, %rs28;}

	// end inline asm
	sub.f32 	%f104, %f66, %f64;
	fma.rn.f32 	%f68, %f9, %f104, %f64;
	sub.f32 	%f105, %f67, %f65;
	fma.rn.f32 	%f69, %f9, %f105, %f65;
	// begin inline asm
	{ cvt.rn.bf16x2.f32 %r107, %f69, %f68;}

	// end inline asm
	mov.b32 	{%rs29, %rs30}, %r116;
	// begin inline asm
	{ cvt.f32.bf16 %f70, %rs29;}

	// end inline asm
	// begin inline asm
	{ cvt.f32.bf16 %f71, %rs30;}

	// end inline asm
	mov.b32 	{%rs31, %rs32}, %r120;
	// begin inline asm
	{ cvt.f32.bf16 %f72, %rs31;}

	// end inline asm
	// begin inline asm
	{ cvt.f32.bf16 %f73, %rs32;}

	// end inline asm
	sub.f32 	%f106, %f72, %f70;
	fma.rn.f32 	%f74, %f9, %f106, %f70;
	sub.f32 	%f107, %f73, %f71;
	fma.rn.f32 	%f75, %f9, %f107, %f71;
	// begin inline asm
	{ cvt.rn.bf16x2.f32 %r108, %f75, %f74;}

	// end inline asm
	st.global.v4.u32 	[%rd93+-4096], {%r105, %r106, %r107, %r108};
	ld.global.nc.v4.u32 	{%r121, %r122, %r123, %r124}, [%rd94];
	ld.global.nc.v4.u32 	{%r125, %r126, %r127, %r128}, [%rd92];
	mov.b32 	{%rs33, %rs34}, %r121;
	// begin inline asm
	{ cvt.f32.bf16 %f76, %rs33;}

	// end inline asm
	// begin inline asm
	{ cvt.f32.bf16 %f77, %rs34;}

	// end inline asm
	mov.b32 	{%rs35, %rs36}, %r125;
	// begin inline asm
	{ cvt.f32.bf16 %f78, %rs35;}

	// end inline asm
	// begin inline asm
	{ cvt.f32.bf16 %f79, %rs36;}

	// end inline asm
	sub.f32 	%f108, %f78, %f76;
	fma.rn.f32 	%f80, %f9, %f108, %f76;
	sub.f32 	%f109, %f79, %f77;
	fma.rn.f32 	%f81, %f9, %f109, %f77;
	// begin inline asm
	{ cvt.rn.bf16x2.f32 %r109, %f81, %f80;}

	// end inline asm
	mov.b32 	{%rs37, %rs38}, %r122;
	// begin inline asm
	{ cvt.f32.bf16 %f82, %rs37;}

	// end inline asm
	// begin inline asm
	{ cvt.f32.bf16 %f83, %rs38;}

	// end inline asm
	mov.b32 	{%rs39, %rs40}, %r126;
	// begin inline asm
	{ cvt.f32.bf16 %f84, %rs39;}

	// end inline asm
	// begin inline asm
	{ cvt.f32.bf16 %f85, %rs40;}

	// end inline asm
	sub.f32 	%f110, %f84, %f82;
	fma.rn.f32 	%f86, %f9, %f110, %f82;
	sub.f32 	%f111, %f85, %f83;
	fma.rn.f32 	%f87, %f9, %f111, %f83;
	// begin inline asm
	{ cvt.rn.bf16x2.f32 %r110, %f87, %f86;}

	// end inline asm
	mov.b32 	{%rs41, %rs42}, %r123;
	// begin inline asm
	{ cvt.f32.bf16 %f88, %rs41;}

	// end inline asm
	// begin inline asm
	{ cvt.f32.bf16 %f89, %rs42;}

	// end inline asm
	mov.b32 	{%rs43, %rs44}, %r127;
	// begin inline asm
	{ cvt.f32.bf16 %f90, %rs43;}

	// end inline asm
	// begin inline asm
	{ cvt.f32.bf16 %f91, %rs44;}

	// end inline asm
	sub.f32 	%f112, %f90, %f88;
	fma.rn.f32 	%f92, %f9, %f112, %f88;
	sub.f32 	%f113, %f91, %f89;
	fma.rn.f32 	%f93, %f9, %f113, %f89;
	// begin inline asm
	{ cvt.rn.bf16x2.f32 %r111, %f93, %f92;}

	// end inline asm
	mov.b32 	{%rs45, %rs46}, %r124;
	// begin inline asm
	{ cvt.f32.bf16 %f94, %rs45;}

	// end inline asm
	// begin inline asm
	{ cvt.f32.bf16 %f95, %rs46;}

	// end inline asm
	mov.b32 	{%rs47, %rs48}, %r128;
	// begin inline asm
	{ cvt.f32.bf16 %f96, %rs47;}

	// end inline asm
	// begin inline asm
	{ cvt.f32.bf16 %f97, %rs48;}

	// end inline asm
	sub.f32 	%f114, %f96, %f94;
	fma.rn.f32 	%f98, %f9, %f114, %f94;
	sub.f32 	%f115, %f97, %f95;
	fma.rn.f32 	%f99, %f9, %f115, %f95;
	// begin inline asm
	{ cvt.rn.bf16x2.f32 %r112, %f99, %f98;}

	// end inline asm
	st.global.v4.u32 	[%rd93], {%r109, %r110, %r111, %r112};
	add.s32 	%r147, %r147, 512;
	add.s64 	%rd94, %rd94, 8192;
	add.s64 	%rd93, %rd93, 8192;
	add.s64 	%rd92, %rd92, 8192;
	setp.lt.s32 	%p19, %r147, %r28;
	@%p19 bra 	$L__BB0_24;
$L__BB0_25:
	shl.b32 	%r34, %r28, 3;
	add.s32 	%r150, %r34, %r3;
	setp.ge.s32 	%p20, %r150, %r47;
	@%p20 bra 	$L__BB0_32;
	add.s32 	%r129, %r150, 256;
	max.s32 	%r130, %r47, %r129;
	not.b32 	%r131, %r3;
	add.s32 	%r132, %r130, %r131;
	sub.s32 	%r36, %r132, %r34;
	and.b32  	%r133, %r36, 768;
	setp.eq.s32 	%p21, %r133, 768;
	@%p21 bra 	$L__BB0_29;
	shl.b64 	%rd67, %rd11, 1;
	add.s64 	%rd21, %rd2, %rd67;
	mul.wide.s32 	%rd68, %r25, 2;
	mul.wide.s32 	%rd69, %r27, 2;
	add.s64 	%rd70, %rd68, %rd69;
	add.s64 	%rd22, %rd3, %rd70;
	mul.wide.s32 	%rd71, %r26, 2;
	add.s64 	%rd72, %rd68, %rd71;
	add.s64 	%rd23, %rd3, %rd72;
	shr.u32 	%r134, %r36, 8;
	add.s32 	%r135, %r134, 1;
	and.b32  	%r136, %r135, 3;
	neg.s32 	%r148, %r136;
$L__BB0_28:
	.pragma "nounroll";
	mul.wide.s32 	%rd73, %r150, 2;
	add.s64 	%rd74, %rd21, %rd73;
	add.s64 	%rd75, %rd22, %rd73;
	add.s64 	%rd76, %rd23, %rd73;
	ld.global.nc.u16 	%rs49, [%rd76];
	// begin inline asm
	{ cvt.f32.bf16 %f116, %rs49;}

	// end inline asm
	ld.global.nc.u16 	%rs50, [%rd75];
	// begin inline asm
	{ cvt.f32.bf16 %f117, %rs50;}

	// end inline asm
	sub.f32 	%f119, %f117, %f116;
	fma.rn.f32 	%f118, %f9, %f119, %f116;
	// begin inline asm
	{  cvt.rn.bf16.f32 %rs51, %f118;}

	// end inline asm
	st.global.u16 	[%rd74], %rs51;
	add.s32 	%r150, %r150, 256;
	add.s32 	%r148, %r148, 1;
	setp.ne.s32 	%p22, %r148, 0;
	@%p22 bra 	$L__BB0_28;
$L__BB0_29:
	setp.lt.u32 	%p23, %r36, 768;
	@%p23 bra 	$L__BB0_32;
	mul.wide.s32 	%rd77, %r25, 2;
	mul.wide.s32 	%rd78, %r26, 2;
	add.s64 	%rd79, %rd77, %rd78;
	add.s64 	%rd80, %rd79, %rd3;
	add.s64 	%rd24, %rd80, 1024;
	mul.wide.s32 	%rd81, %r27, 2;
	add.s64 	%rd82, %rd77, %rd81;
	add.s64 	%rd83, %rd82, %rd3;
	add.s64 	%rd25, %rd83, 1024;
	shl.b64 	%rd84, %rd11, 1;
	add.s64 	%rd85, %rd84, %rd2;
	add.s64 	%rd26, %rd85, 1024;
$L__BB0_31:
	mul.wide.s32 	%rd86, %r150, 2;
	add.s64 	%rd87, %rd24, %rd86;
	add.s64 	%rd88, %rd25, %rd86;
	add.s64 	%rd89, %rd26, %rd86;
	ld.global.nc.u16 	%rs52, [%rd87+-1024];
	// begin inline asm
	{ cvt.f32.bf16 %f120, %rs52;}

	// end inline asm
	ld.global.nc.u16 	%rs53, [%rd88+-1024];
	// begin inline asm
	{ cvt.f32.bf16 %f121, %rs53;}

	// end inline asm
	sub.f32 	%f132, %f121, %f120;
	fma.rn.f32 	%f122, %f9, %f132, %f120;
	// begin inline asm
	{  cvt.rn.bf16.f32 %rs54, %f122;}

	// end inline asm
	st.global.u16 	[%rd89+-1024], %rs54;
	ld.global.nc.u16 	%rs55, [%rd87+-512];
	// begin inline asm
	{ cvt.f32.bf16 %f123, %rs55;}

	// end inline asm
	ld.global.nc.u16 	%rs56, [%rd88+-512];
	// begin inline asm
	{ cvt.f32.bf16 %f124, %rs56;}

	// end inline asm
	sub.f32 	%f133, %f124, %f123;
	fma.rn.f32 	%f125, %f9, %f133, %f123;
	// begin inline asm
	{  cvt.rn.bf16.f32 %rs57, %f125;}

	// end inline asm
	st.global.u16 	[%rd89+-512], %rs57;
	ld.global.nc.u16 	%rs58, [%rd87];
	// begin inline asm
	{ cvt.f32.bf16 %f126, %rs58;}

	// end inline asm
	ld.global.nc.u16 	%rs59, [%rd88];
	// begin inline asm
	{ cvt.f32.bf16 %f127, %rs59;}

	// end inline asm
	sub.f32 	%f134, %f127, %f126;
	fma.rn.f32 	%f128, %f9, %f134, %f126;
	// begin inline asm
	{  cvt.rn.bf16.f32 %rs60, %f128;}

	// end inline asm
	st.global.u16 	[%rd89], %rs60;
	ld.global.nc.u16 	%rs61, [%rd87+512];
	// begin inline asm
	{ cvt.f32.bf16 %f129, %rs61;}

	// end inline asm
	ld.global.nc.u16 	%rs62, [%rd88+512];
	// begin inline asm
	{ cvt.f32.bf16 %f130, %rs62;}

	// end inline asm
	sub.f32 	%f135, %f130, %f129;
	fma.rn.f32 	%f131, %f9, %f135, %f129;
	// begin inline asm
	{  cvt.rn.bf16.f32 %rs63, %f131;}

	// end inline asm
	st.global.u16 	[%rd89+512], %rs63;
	add.s32 	%r150, %r150, 1024;
	setp.lt.s32 	%p24, %r150, %r47;
	@%p24 bra 	$L__BB0_31;
$L__BB0_32:
	ret;
$L__BB0_33:
	st.shared.u32 	[_ZZ36trajectory_resample_optimized_kernelI13__nv_bfloat16EvPKT_PKfS5_PS1_iiiiE10s_left_idx], %r145;
	st.shared.u32 	[_ZZ36trajectory_resample_optimized_kernelI13__nv_bfloat16EvPKT_PKfS5_PS1_iiiiE11s_right_idx], %r145;
	mov.b32 	%r67, 0;
	st.shared.u32 	[_ZZ36trajectory_resample_optimized_kernelI13__nv_bfloat16EvPKT_PKfS5_PS1_iiiiE8s_weight], %r67;
	bra.uni 	$L__BB0_19;

}


// ===== COMPILED SASS (sm_100) =====

	.target	sm_100

	.elftype	@"ET_EXEC"


//--------------------- .note.nv.tkinfo           --------------------------
	.section	.note.nv.tkinfo,"",@"SHT_NOTE"
	.sectionflags	@"SHF_NOTE_NV_TKINFO"
	.tkinfo
        /*0018*/ 	.word	0x00000002
        /*0030*/ 	.string	""
        /*0030*/ 	.string	"ptxas"
        /*0030*/ 	.string	"Cuda compilation tools, release 13.0, V13.0.88"
        /*0030*/ 	.string	"Build cuda_13.0.r13.0/compiler.36424714_0"
        /*0030*/ 	.string	"-arch sm_100 -m 64 "



//--------------------- .note.nv.cuinfo           --------------------------
	.section	.note.nv.cuinfo,"",@"SHT_NOTE"
	.sectionflags	@"SHF_NOTE_NV_CUINFO"
        /*0018*/ 	.short	0x0002
        /*001a*/ 	.short	0x0064
        /*001c*/ 	.short	0x0082
	.zero		2


//--------------------- .nv.info                  --------------------------
	.section	.nv.info,"",@"SHT_CUDA_INFO"
	.align	4


	//----- nvinfo : EIATTR_REGCOUNT
	.align		4
        /*0000*/ 	.byte	0x04, 0x2f
        /*0002*/ 	.short	(.L_1 - .L_0)
	.align		4
.L_0:
        /*0004*/ 	.word	index@(_Z36trajectory_resample_optimized_kernelI13__nv_bfloat16EvPKT_PKfS5_PS1_iiii)
        /*0008*/ 	.word	0x00000020


	//----- nvinfo : EIATTR_FRAME_SIZE
	.align		4
.L_1:
        /*000c*/ 	.byte	0x04, 0x11
        /*000e*/ 	.short	(.L_3 - .L_2)
	.align		4
.L_2:
        /*0010*/ 	.word	index@($__internal_0_$__cuda_sm3x_div_rn_noftz_f32_slowpath)
        /*0014*/ 	.word	0x00000000


	//----- nvinfo : EIATTR_FRAME_SIZE
	.align		4
.L_3:
        /*0018*/ 	.byte	0x04, 0x11
        /*001a*/ 	.short	(.L_5 - .L_4)
	.align		4
.L_4:
        /*001c*/ 	.word	index@(_Z36trajectory_resample_optimized_kernelI13__nv_bfloat16EvPKT_PKfS5_PS1_iiii)
        /*0020*/ 	.word	0x00000000


	//----- nvinfo : EIATTR_MIN_STACK_SIZE
	.align		4
.L_5:
        /*0024*/ 	.byte	0x04, 0x12
        /*0026*/ 	.short	(.L_7 - .L_6)
	.align		4
.L_6:
        /*0028*/ 	.word	index@(_Z36trajectory_resample_optimized_kernelI13__nv_bfloat16EvPKT_PKfS5_PS1_iiii)
        /*002c*/ 	.word	0x00000000
.L_7:


//--------------------- .nv.compat                --------------------------
	.section	.nv.compat,"",@"SHT_CUDA_COMPAT_INFO"
	.align	4
        /*0000*/ 	.byte	0x02, 0x09, 0x00, 0x00, 0x02, 0x02, 0x01, 0x00, 0x02, 0x05, 0x05, 0x00, 0x03, 0x07, 0x01, 0x01
        /*0010*/ 	.byte	0x02, 0x03, 0x00, 0x00, 0x02, 0x06, 0x01, 0x00, 0x04, 0x0b, 0x08, 0x00, 0x01, 0x00, 0x00, 0x00
        /*0020*/ 	.byte	0x00, 0x00, 0x00, 0x00


//--------------------- .nv.info._Z36trajectory_resample_optimized_kernelI13__nv_bfloat16EvPKT_PKfS5_PS1_iiii --------------------------
	.section	.nv.info._Z36trajectory_resample_optimized_kernelI13__nv_bfloat16EvPKT_PKfS5_PS1_iiii,"",@"SHT_CUDA_INFO"
	.sectionflags	@""
	.align	4


	//----- nvinfo : EIATTR_CUDA_API_VERSION
	.align		4
        /*0000*/ 	.byte	0x04, 0x37
        /*0002*/ 	.short	(.L_9 - .L_8)
.L_8:
        /*0004*/ 	.word	0x00000082


	//----- nvinfo : EIATTR_KPARAM_INFO
	.align		4
.L_9:
        /*0008*/ 	.byte	0x04, 0x17
        /*000a*/ 	.short	(.L_11 - .L_10)
.L_10:
        /*000c*/ 	.word	0x00000000
        /*0010*/ 	.short	0x0007
        /*0012*/ 	.short	0x002c
        /*0014*/ 	.byte	0x00, 0xf0, 0x11, 0x00


	//----- nvinfo : EIATTR_KPARAM_INFO
	.align		4
.L_11:
        /*0018*/ 	.byte	0x04, 0x17
        /*001a*/ 	.short	(.L_13 - .L_12)
.L_12:
        /*001c*/ 	.word	0x00000000
        /*0020*/ 	.short	0x0006
        /*0022*/ 	.short	0x0028
        /*0024*/ 	.byte	0x00, 0xf0, 0x11, 0x00


	//----- nvinfo : EIATTR_KPARAM_INFO
	.align		4
.L_13:
        /*0028*/ 	.byte	0x04, 0x17
        /*002a*/ 	.short	(.L_15 - .L_14)
.L_14:
        /*002c*/ 	.word	0x00000000
        /*0030*/ 	.short	0x0005
        /*0032*/ 	.short	0x0024
        /*0034*/ 	.byte	0x00, 0xf0, 0x11, 0x00


	//----- nvinfo : EIATTR_KPARAM_INFO
	.align		4
.L_15:
        /*0038*/ 	.byte	0x04, 0x17
        /*003a*/ 	.short	(.L_17 - .L_16)
.L_16:
        /*003c*/ 	.word	0x00000000
        /*0040*/ 	.short	0x0004
        /*0042*/ 	.short	0x0020
        /*0044*/ 	.byte	0x00, 0xf0, 0x11, 0x00


	//----- nvinfo : EIATTR_KPARAM_INFO
	.align		4
.L_17:
        /*0048*/ 	.byte	0x04, 0x17
        /*004a*/ 	.short	(.L_19 - .L_18)
.L_18:
        /*004c*/ 	.word	0x00000000
        /*0050*/ 	.short	0x0003
        /*0052*/ 	.short	0x0018
        /*0054*/ 	.byte	0x00, 0xf5, 0x21, 0x00


	//----- nvinfo : EIATTR_KPARAM_INFO
	.align		4
.L_19:
        /*0058*/ 	.byte	0x04, 0x17
        /*005a*/ 	.short	(.L_21 - .L_20)
.L_20:
        /*005c*/ 	.word	0x00000000
        /*0060*/ 	.short	0x0002
        /*0062*/ 	.short	0x0010
        /*0064*/ 	.byte	0x00, 0xf5, 0x21, 0x00


	//----- nvinfo : EIATTR_KPARAM_INFO
	.align		4
.L_21:
        /*0068*/ 	.byte	0x04, 0x17
        /*006a*/ 	.short	(.L_23 - .L_22)
.L_22:
        /*006c*/ 	.word	0x00000000
        /*0070*/ 	.short	0x0001
        /*0072*/ 	.short	0x0008
        /*0074*/ 	.byte	0x00, 0xf5, 0x21, 0x00


	//----- nvinfo : EIATTR_KPARAM_INFO
	.align		4
.L_23:
        /*0078*/ 	.byte	0x04, 0x17
        /*007a*/ 	.short	(.L_25 - .L_24)
.L_24:
        /*007c*/ 	.word	0x00000000
        /*0080*/ 	.short	0x0000
        /*0082*/ 	.short	0x0000
        /*0084*/ 	.byte	0x00, 0xf5, 0x21, 0x00


	//----- nvinfo : EIATTR_SPARSE_MMA_MASK
	.align		4
.L_25:
        /*0088*/ 	.byte	0x03, 0x50
        /*008a*/ 	.short	0x0000


	//----- nvinfo : EIATTR_MAXREG_COUNT
	.align		4
        /*008c*/ 	.byte	0x03, 0x1b
        /*008e*/ 	.short	0x00ff


	//----- nvinfo : EIATTR_NUM_BARRIERS
	.align		4
        /*0090*/ 	.byte	0x02, 0x4c
        /*0092*/ 	.byte	0x01
	.zero		1


	//----- nvinfo : EIATTR_MERCURY_ISA_VERSION
	.align		4
        /*0094*/ 	.byte	0x03, 0x5f
        /*0096*/ 	.short	0x0101


	//----- nvinfo : EIATTR_UNUSED_LOAD_BYTE_OFFSET
	.align		4
        /*0098*/ 	.byte	0x04, 0x44
        /*009a*/ 	.short	(.L_27 - .L_26)


	//   ....[0]....
.L_26:
        /*009c*/ 	.word	0x00000dd0
        /*00a0*/ 	.word	0x00000fff


	//----- nvinfo : EIATTR_VRC_CTA_INIT_COUNT
	.align		4
.L_27:
        /*00a4*/ 	.byte	0x02, 0x4a
	.zero		1
	.zero		1


	//----- nvinfo : EIATTR_EXIT_INSTR_OFFSETS
	.align		4
        /*00a8*/ 	.byte	0x04, 0x1c
        /*00aa*/ 	.short	(.L_29 - .L_28)


	//   ....[0]....
.L_28:
        /*00ac*/ 	.word	0x00000070


	//   ....[1]....
        /*00b0*/ 	.word	0x00001aa0


	//   ....[2]....
        /*00b4*/ 	.word	0x00001d20


	//   ....[3]....
        /*00b8*/ 	.word	0x00002040


	//----- nvinfo : EIATTR_CRS_STACK_SIZE
	.align		4
.L_29:
        /*00bc*/ 	.byte	0x04, 0x1e
        /*00be*/ 	.short	(.L_31 - .L_30)
.L_30:
        /*00c0*/ 	.word	0x00000000


	//----- nvinfo : EIATTR_CBANK_PARAM_SIZE
	.align		4
.L_31:
        /*00c4*/ 	.byte	0x03, 0x19
        /*00c6*/ 	.short	0x0030


	//----- nvinfo : EIATTR_PARAM_CBANK
	.align		4
        /*00c8*/ 	.byte	0x04, 0x0a
        /*00ca*/ 	.short	(.L_33 - .L_32)
	.align		4
.L_32:
        /*00cc*/ 	.word	index@(.nv.constant0._Z36trajectory_resample_optimized_kernelI13__nv_bfloat16EvPKT_PKfS5_PS1_iiii)
        /*00d0*/ 	.short	0x0380
        /*00d2*/ 	.short	0x0030


	//----- nvinfo : EIATTR_SW_WAR
	.align		4
.L_33:
        /*00d4*/ 	.byte	0x04, 0x36
        /*00d6*/ 	.short	(.L_35 - .L_34)
.L_34:
        /*00d8*/ 	.word	0x00000008
.L_35:


//--------------------- .nv.callgraph             --------------------------
	.section	.nv.callgraph,"",@"SHT_CUDA_CALLGRAPH"
	.align	4
	.sectionentsize	8
	.align		4
        /*0000*/ 	.word	0x00000000
	.align		4
        /*0004*/ 	.word	0xffffffff
	.align		4
        /*0008*/ 	.word	0x00000000
	.align		4
        /*000c*/ 	.word	0xfffffffe
	.align		4
        /*0010*/ 	.word	0x00000000
	.align		4
        /*0014*/ 	.word	0xfffffffd
	.align		4
        /*0018*/ 	.word	0x00000000
	.align		4
        /*001c*/ 	.word	0xfffffffc


//--------------------- .text._Z36trajectory_resample_optimized_kernelI13__nv_bfloat16EvPKT_PKfS5_PS1_iiii --------------------------
	.section	.text._Z36trajectory_resample_optimized_kernelI13__nv_bfloat16EvPKT_PKfS5_PS1_iiii,"ax",@progbits
	.align	128
        .global         _Z36trajectory_resample_optimized_kernelI13__nv_bfloat16EvPKT_PKfS5_PS1_iiii
        .type           _Z36trajectory_resample_optimized_kernelI13__nv_bfloat16EvPKT_PKfS5_PS1_iiii,@function
        .size           _Z36trajectory_resample_optimized_kernelI13__nv_bfloat16EvPKT_PKfS5_PS1_iiii,(.L_x_34 - _Z36trajectory_resample_optimized_kernelI13__nv_bfloat16EvPKT_PKfS5_PS1_iiii)
        .other          _Z36trajectory_resample_optimized_kernelI13__nv_bfloat16EvPKT_PKfS5_PS1_iiii,@"STO_CUDA_ENTRY STV_DEFAULT"
_Z36trajectory_resample_optimized_kernelI13__nv_bfloat16EvPKT_PKfS5_PS1_iiii:
.text._Z36trajectory_resample_optimized_kernelI13__nv_bfloat16EvPKT_PKfS5_PS1_iiii:
[----:B------:R-:W-:Y:S01]  /*0000*/  LDC R1, c[0x0][0x37c] ;  /* 0x0000df00ff017b82 */ /* 0x000fe20000000800 */
[----:B------:R-:W0:Y:S07]  /*0010*/  S2R R4, SR_CTAID.Y ;  /* 0x0000000000047919 */ /* 0x000e2e0000002600 */
[----:B------:R-:W0:Y:S08]  /*0020*/  LDC R5, c[0x0][0x3a8] ;  /* 0x0000ea00ff057b82 */ /* 0x000e300000000800 */
[----:B------:R-:W1:Y:S08]  /*0030*/  S2UR UR8, SR_CTAID.X ;  /* 0x00000000000879c3 */ /* 0x000e700000002500 */
[----:B------:R-:W1:Y:S01]  /*0040*/  LDC R0, c[0x0][0x3a0] ;  /* 0x0000e800ff007b82 */ /* 0x000e620000000800 */
[----:B0-----:R-:W-:-:S04]  /*0050*/  ISETP.GE.AND P0, PT, R4, R5, PT ;  /* 0x000000050400720c */ /* 0x001fc80003f06270 */
[----:B-1----:R-:W-:-:S13]  /*0060*/  ISETP.LE.OR P0, PT, R0, UR8, P0 ;  /* 0x0000000800007c0c */ /* 0x002fda0008703670 */
[----:B------:R-:W-:Y:S05]  /*0070*/  @P0 EXIT ;  /* 0x000000000000094d */ /* 0x000fea0003800000 */
[----:B------:R-:W0:Y:S01]  /*0080*/  S2R R0, SR_TID.X ;  /* 0x0000000000007919 */ /* 0x000e220000002100 */
[----:B------:R-:W1:Y:S01]  /*0090*/  LDC R3, c[0x0][0x3a4] ;  /* 0x0000e900ff037b82 */ /* 0x000e620000000800 */
[----:B------:R-:W2:Y:S01]  /*00a0*/  LDCU.64 UR6, c[0x0][0x358] ;  /* 0x00006b00ff0677ac */ /* 0x000ea20008000a00 */
[----:B------:R-:W-:Y:S01]  /*00b0*/  BSSY.RECONVERGENT B0, `(.L_x_0) ;  /* 0x0000086000007945 */ /* 0x000fe20003800200 */
[----:B-1----:R-:W-:Y:S01]  /*00c0*/  IMAD R20, R3, UR8, RZ ;  /* 0x0000000803147c24 */ /* 0x002fe2000f8e02ff */
[----:B0-----:R-:W-:-:S13]  /*00d0*/  ISETP.GE.AND P0, PT, R0, R3, PT ;  /* 0x000000030000720c */ /* 0x001fda0003f06270 */
[----:B--2---:R-:W-:Y:S05]  /*00e0*/  @P0 BRA `(.L_x_1) ;  /* 0x0000000800080947 */ /* 0x004fea0003800000 */
[----:B------:R-:W-:Y:S01]  /*00f0*/  LOP3.LUT R2, RZ, R0, RZ, 0x33, !PT ;  /* 0x00000000ff027212 */ /* 0x000fe200078e33ff */
[----:B------:R-:W-:Y:S01]  /*0100*/  BSSY.RECONVERGENT B1, `(.L_x_2) ;  /* 0x0000021000017945 */ /* 0x000fe20003800200 */
[----:B------:R-:W-:-:S03]  /*0110*/  SHF.R.S32.HI R10, RZ, 0x1f, R20 ;  /* 0x0000001fff0a7819 */ /* 0x000fc60000011414 */
[----:B------:R-:W-:-:S05]  /*0120*/  IMAD.IADD R6, R2, 0x1, R3 ;  /* 0x0000000102067824 */ /* 0x000fca00078e0203 */
[C---:B------:R-:W-:Y:S02]  /*0130*/  LOP3.LUT R2, R6.reuse, 0x300, RZ, 0xc0, !PT ;  /* 0x0000030006027812 */ /* 0x040fe400078ec0ff */
[----:B------:R-:W-:Y:S02]  /*0140*/  ISETP.GE.U32.AND P1, PT, R6, 0x300, PT ;  /* 0x000003000600780c */ /* 0x000fe40003f26070 */
[----:B------:R-:W-:Y:S01]  /*0150*/  ISETP.NE.AND P0, PT, R2, 0x300, PT ;  /* 0x000003000200780c */ /* 0x000fe20003f05270 */
[----:B------:R-:W-:-:S12]  /*0160*/  IMAD.MOV.U32 R2, RZ, RZ, R0 ;  /* 0x000000ffff027224 */ /* 0x000fd800078e0000 */
[----:B------:R-:W-:Y:S05]  /*0170*/  @!P0 BRA `(.L_x_3) ;  /* 0x0000000000648947 */ /* 0x000fea0003800000 */
[----:B------:R-:W0:Y:S01]  /*0180*/  S2UR UR5, SR_CgaCtaId ;  /* 0x00000000000579c3 */ /* 0x000e220000008800 */
[----:B------:R-:W1:Y:S01]  /*0190*/  LDCU.64 UR10, c[0x0][0x388] ;  /* 0x00007100ff0a77ac */ /* 0x000e620008000a00 */
[----:B------:R-:W-:Y:S02]  /*01a0*/  LEA.HI R6, R6, 0x1, RZ, 0x18 ;  /* 0x0000000106067811 */ /* 0x000fe400078fc0ff */
[----:B------:R-:W-:Y:S01]  /*01b0*/  IADD3 R12, P0, PT, R20, R0, RZ ;  /* 0x00000000140c7210 */ /* 0x000fe20007f1e0ff */
[----:B------:R-:W-:Y:S02]  /*01c0*/  UMOV UR4, 0x400 ;  /* 0x0000040000047882 */ /* 0x000fe40000000000 */
[C---:B------:R-:W-:Y:S01]  /*01d0*/  IMAD.SHL.U32 R2, R6.reuse, 0x100, RZ ;  /* 0x0000010006027824 */ /* 0x040fe200078e00ff */
[----:B------:R-:W-:Y:S01]  /*01e0*/  LOP3.LUT R6, R6, 0x3, RZ, 0xc0, !PT ;  /* 0x0000000306067812 */ /* 0x000fe200078ec0ff */
[----:B------:R-:W-:-:S03]  /*01f0*/  IMAD.X R9, RZ, RZ, R10, P0 ;  /* 0x000000ffff097224 */ /* 0x000fc600000e060a */
[----:B------:R-:W-:-:S05]  /*0200*/  LOP3.LUT R7, R2, 0x300, RZ, 0xc0, !PT ;  /* 0x0000030002077812 */ /* 0x000fca00078ec0ff */
[----:B------:R-:W-:Y:S01]  /*0210*/  IMAD.IADD R2, R7, 0x1, R0 ;  /* 0x0000000107027824 */ /* 0x000fe200078e0200 */
[----:B-1----:R-:W-:-:S04]  /*0220*/  LEA R11, P0, R12, UR10, 0x2 ;  /* 0x0000000a0c0b7c11 */ /* 0x002fc8000f8010ff */
[----:B------:R-:W-:Y:S01]  /*0230*/  LEA.HI.X R12, R12, UR11, R9, 0x2, P0 ;  /* 0x0000000b0c0c7c11 */ /* 0x000fe200080f1409 */
[----:B0-----:R-:W-:Y:S01]  /*0240*/  ULEA UR4, UR5, UR4, 0x18 ;  /* 0x0000000405047291 */ /* 0x001fe2000f8ec0ff */
[----:B------:R-:W-:-:S05]  /*0250*/  IADD3 R9, PT, PT, -R6, RZ, RZ ;  /* 0x000000ff06097210 */ /* 0x000fca0007ffe1ff */
[----:B------:R-:W-:-:S07]  /*0260*/  LEA R8, R0, UR4, 0x2 ;  /* 0x0000000400087c11 */ /* 0x000fce000f8e10ff */
.L_x_4:
[----:B------:R-:W-:Y:S02]  /*0270*/  IMAD.MOV.U32 R7, RZ, RZ, R12 ;  /* 0x000000ffff077224 */ /* 0x000fe400078e000c */
[----:B------:R-:W-:-:S05]  /*0280*/  IMAD.MOV.U32 R6, RZ, RZ, R11 ;  /* 0x000000ffff067224 */ /* 0x000fca00078e000b */
[----:B------:R-:W2:Y:S01]  /*0290*/  LDG.E.CONSTANT R7, desc[UR6][R6.64] ;  /* 0x0000000606077981 */ /* 0x000ea2000c1e9900 */
[----:B------:R-:W-:Y:S01]  /*02a0*/  VIADD R9, R9, 0x1 ;  /* 0x0000000109097836 */ /* 0x000fe20000000000 */
[----:B------:R-:W-:-:S04]  /*02b0*/  IADD3 R11, P2, PT, R11, 0x400, RZ ;  /* 0x000004000b0b7810 */ /* 0x000fc80007f5e0ff */
[----:B------:R-:W-:Y:S02]  /*02c0*/  ISETP.NE.AND P0, PT, R9, RZ, PT ;  /* 0x000000ff0900720c */ /* 0x000fe40003f05270 */
[----:B------:R-:W-:Y:S01]  /*02d0*/  IADD3.X R12, PT, PT, RZ, R12, RZ, P2, !PT ;  /* 0x0000000cff0c7210 */ /* 0x000fe200017fe4ff */
[----:B--2---:R0:W-:Y:S02]  /*02e0*/  STS [R8], R7 ;  /* 0x0000000708007388 */ /* 0x0041e40000000800 */
[----:B0-----:R-:W-:-:S08]  /*02f0*/  VIADD R8, R8, 0x400 ;  /* 0x0000040008087836 */ /* 0x001fd00000000000 */
[----:B------:R-:W-:Y:S05]  /*0300*/  @P0 BRA `(.L_x_4) ;  /* 0xfffffffc00d80947 */ /* 0x000fea000383ffff */
.L_x_3:
[----:B------:R-:W-:Y:S05]  /*0310*/  BSYNC.RECONVERGENT B1 ;  /* 0x0000000000017941 */ /* 0x000fea0003800200 */
.L_x_2:
[----:B------:R-:W-:Y:S05]  /*0320*/  @!P1 BRA `(.L_x_1) ;  /* 0x0000000400789947 */ /* 0x000fea0003800000 */
[----:B------:R-:W0:Y:S01]  /*0330*/  S2UR UR5, SR_CgaCtaId ;  /* 0x00000000000579c3 */ /* 0x000e220000008800 */
[----:B------:R-:W1:Y:S01]  /*0340*/  LDCU.64 UR10, c[0x0][0x388] ;  /* 0x00007100ff0a77ac */ /* 0x000e620008000a00 */
[----:B------:R-:W-:Y:S01]  /*0350*/  IMAD.IADD R8, R3, 0x1, -R2 ;  /* 0x0000000103087824 */ /* 0x000fe200078e0a02 */
[----:B------:R-:W-:Y:S01]  /*0360*/  IADD3 R7, P0, PT, R20, R2, RZ ;  /* 0x0000000214077210 */ /* 0x000fe20007f1e0ff */
[----:B------:R-:W-:Y:S01]  /*0370*/  BSSY.RECONVERGENT B1, `(.L_x_5) ;  /* 0x0000035000017945 */ /* 0x000fe20003800200 */
[----:B------:R-:W-:Y:S02]  /*0380*/  UMOV UR4, 0x400 ;  /* 0x0000040000047882 */ /* 0x000fe40000000000 */
[----:B------:R-:W-:Y:S01]  /*0390*/  ISETP.GT.AND P1, PT, R8, 0xc00, PT ;  /* 0x00000c000800780c */ /* 0x000fe20003f24270 */
[----:B------:R-:W-:Y:S01]  /*03a0*/  IMAD.X R10, RZ, RZ, R10, P0 ;  /* 0x000000ffff0a7224 */ /* 0x000fe200000e060a */
[----:B-1----:R-:W-:-:S04]  /*03b0*/  LEA R6, P0, R7, UR10, 0x2 ;  /* 0x0000000a07067c11 */ /* 0x002fc8000f8010ff */
[----:B------:R-:W-:Y:S01]  /*03c0*/  LEA.HI.X R7, R7, UR11, R10, 0x2, P0 ;  /* 0x0000000b07077c11 */ /* 0x000fe200080f140a */
[----:B0-----:R-:W-:Y:S01]  /*03d0*/  ULEA UR4, UR5, UR4, 0x18 ;  /* 0x0000000405047291 */ /* 0x001fe2000f8ec0ff */
[----:B------:R-:W-:-:S05]  /*03e0*/  IADD3 R6, P0, PT, R6, 0x800, RZ ;  /* 0x0000080006067810 */ /* 0x000fca0007f1e0ff */
[----:B------:R-:W-:Y:S01]  /*03f0*/  LEA R8, R2, UR4, 0x2 ;  /* 0x0000000402087c11 */ /* 0x000fe2000f8e10ff */
[----:B------:R-:W-:Y:S01]  /*0400*/  IMAD.X R7, RZ, RZ, R7, P0 ;  /* 0x000000ffff077224 */ /* 0x000fe200000e0607 */
[----:B------:R-:W-:Y:S02]  /*0410*/  PLOP3.LUT P0, PT, PT, PT, PT, 0x80, 0x8 ;  /* 0x000000000008781c */ /* 0x000fe40003f0f070 */
[----:B------:R-:W-:Y:S01]  /*0420*/  IADD3 R8, PT, PT, R8, 0x800, RZ ;  /* 0x0000080008087810 */ /* 0x000fe20007ffe0ff */
[----:B------:R-:W-:Y:S10]  /*0430*/  @!P1 BRA `(.L_x_6) ;  /* 0x0000000000a09947 */ /* 0x000ff40003800000 */
[----:B------:R-:W-:Y:S01]  /*0440*/  PLOP3.LUT P0, PT, PT, PT, PT, 0x8, 0x80 ;  /* 0x000000000080781c */ /* 0x000fe20003f0e170 */
[----:B------:R-:W-:-:S12]  /*0450*/  VIADD R22, R3, 0xfffff400 ;  /* 0xfffff40003167836 */ /* 0x000fd80000000000 */
.L_x_7:
[----:B------:R-:W2:Y:S04]  /*0460*/  LDG.E.CONSTANT R9, desc[UR6][R6.64+-0x800] ;  /* 0xfff8000606097981 */ /* 0x000ea8000c1e9900 */
[----:B------:R-:W3:Y:S04]  /*0470*/  LDG.E.CONSTANT R11, desc[UR6][R6.64+-0x400] ;  /* 0xfffc0006060b7981 */ /* 0x000ee8000c1e9900 */
[----:B------:R-:W4:Y:S04]  /*0480*/  LDG.E.CONSTANT R13, desc[UR6][R6.64] ;  /* 0x00000006060d7981 */ /* 0x000f28000c1e9900 */
[----:B------:R-:W5:Y:S04]  /*0490*/  LDG.E.CONSTANT R15, desc[UR6][R6.64+0x400] ;  /* 0x00040006060f7981 */ /* 0x000f68000c1e9900 */
        /* <DEDUP_REMOVED lines=11> */
[----:B------:R0:W5:Y:S01]  /*0550*/  LDG.E.CONSTANT R18, desc[UR6][R6.64+0x3400] ;  /* 0x0034000606127981 */ /* 0x000162000c1e9900 */
[----:B------:R-:W-:-:S05]  /*0560*/  VIADD R2, R2, 0x1000 ;  /* 0x0000100002027836 */ /* 0x000fca0000000000 */
[----:B------:R-:W-:Y:S02]  /*0570*/  ISETP.GE.AND P1, PT, R2, R22, PT ;  /* 0x000000160200720c */ /* 0x000fe40003f26270 */
[----:B0-----:R-:W-:-:S05]  /*0580*/  IADD3 R6, P2, PT, R6, 0x4000, RZ ;  /* 0x0000400006067810 */ /* 0x001fca0007f5e0ff */
[----:B------:R-:W-:Y:S01]  /*0590*/  IMAD.X R7, RZ, RZ, R7, P2 ;  /* 0x000000ffff077224 */ /* 0x000fe200010e0607 */
[----:B--2---:R-:W-:Y:S04]  /*05a0*/  STS [R8+-0x800], R9 ;  /* 0xfff8000908007388 */ /* 0x004fe80000000800 */
[----:B---3--:R-:W-:Y:S04]  /*05b0*/  STS [R8+-0x400], R11 ;  /* 0xfffc000b08007388 */ /* 0x008fe80000000800 */
[----:B----4-:R-:W-:Y:S04]  /*05c0*/  STS [R8], R13 ;  /* 0x0000000d08007388 */ /* 0x010fe80000000800 */
[----:B-----5:R-:W-:Y:S04]  /*05d0*/  STS [R8+0x400], R15 ;  /* 0x0004000f08007388 */ /* 0x020fe80000000800 */
[----:B------:R-:W-:Y:S04]  /*05e0*/  STS [R8+0x800], R17 ;  /* 0x0008001108007388 */ /* 0x000fe80000000800 */
        /* <DEDUP_REMOVED lines=10> */
[----:B------:R0:W-:Y:S02]  /*0690*/  STS [R8+0x3400], R18 ;  /* 0x0034001208007388 */ /* 0x0001e40000000800 */
[----:B0-----:R-:W-:Y:S01]  /*06a0*/  VIADD R8, R8, 0x4000 ;  /* 0x0000400008087836 */ /* 0x001fe20000000000 */
[----:B------:R-:W-:Y:S06]  /*06b0*/  @!P1 BRA `(.L_x_7) ;  /* 0xfffffffc00689947 */ /* 0x000fec000383ffff */
.L_x_6:
[----:B------:R-:W-:Y:S05]  /*06c0*/  BSYNC.RECONVERGENT B1 ;  /* 0x0000000000017941 */ /* 0x000fea0003800200 */
.L_x_5:
[----:B------:R-:W-:Y:S01]  /*06d0*/  IADD3 R9, PT, PT, -R2, R3, RZ ;  /* 0x0000000302097210 */ /* 0x000fe20007ffe1ff */
[----:B------:R-:W-:Y:S03]  /*06e0*/  BSSY.RECONVERGENT B1, `(.L_x_8) ;  /* 0x0000018000017945 */ /* 0x000fe60003800200 */
[----:B------:R-:W-:-:S13]  /*06f0*/  ISETP.GT.AND P1, PT, R9, 0x400, PT ;  /* 0x000004000900780c */ /* 0x000fda0003f24270 */
[----:B------:R-:W-:Y:S05]  /*0700*/  @!P1 BRA `(.L_x_9) ;  /* 0x0000000000549947 */ /* 0x000fea0003800000 */
[----:B------:R-:W2:Y:S04]  /*0710*/  LDG.E.CONSTANT R9, desc[UR6][R6.64+-0x800] ;  /* 0xfff8000606097981 */ /* 0x000ea8000c1e9900 */
[----:B------:R-:W3:Y:S04]  /*0720*/  LDG.E.CONSTANT R11, desc[UR6][R6.64+-0x400] ;  /* 0xfffc0006060b7981 */ /* 0x000ee8000c1e9900 */
[----:B------:R-:W4:Y:S04]  /*0730*/  LDG.E.CONSTANT R13, desc[UR6][R6.64] ;  /* 0x00000006060d7981 */ /* 0x000f28000c1e9900 */
[----:B------:R-:W5:Y:S04]  /*0740*/  LDG.E.CONSTANT R15, desc[UR6][R6.64+0x400] ;  /* 0x00040006060f7981 */ /* 0x000f68000c1e9900 */
[----:B------:R-:W5:Y:S04]  /*0750*/  LDG.E.CONSTANT R17, desc[UR6][R6.64+0x800] ;  /* 0x0008000606117981 */ /* 0x000f68000c1e9900 */
[----:B------:R-:W5:Y:S04]  /*0760*/  LDG.E.CONSTANT R19, desc[UR6][R6.64+0xc00] ;  /* 0x000c000606137981 */ /* 0x000f68000c1e9900 */
[----:B------:R-:W5:Y:S04]  /*0770*/  LDG.E.CONSTANT R21, desc[UR6][R6.64+0x1000] ;  /* 0x0010000606157981 */ /* 0x000f68000c1e9900 */
[----:B------:R0:W5:Y:S01]  /*0780*/  LDG.E.CONSTANT R23, desc[UR6][R6.64+0x1400] ;  /* 0x0014000606177981 */ /* 0x000162000c1e9900 */
[----:B------:R-:W-:Y:S01]  /*0790*/  PLOP3.LUT P0, PT, PT, PT, PT, 0x8, 0x80 ;  /* 0x000000000080781c */ /* 0x000fe20003f0e170 */
[----:B------:R-:W-:Y:S01]  /*07a0*/  VIADD R2, R2, 0x800 ;  /* 0x0000080002027836 */ /* 0x000fe20000000000 */
        /* <DEDUP_REMOVED lines=9> */
[----:B------:R0:W-:Y:S02]  /*0840*/  STS [R8+0x1400], R23 ;  /* 0x0014001708007388 */ /* 0x0001e40000000800 */
[----:B0-----:R-:W-:-:S07]  /*0850*/  VIADD R8, R8, 0x2000 ;  /* 0x0000200008087836 */ /* 0x001fce0000000000 */
.L_x_9:
[----:B------:R-:W-:Y:S05]  /*0860*/  BSYNC.RECONVERGENT B1 ;  /* 0x0000000000017941 */ /* 0x000fea0003800200 */
.L_x_8:
[----:B------:R-:W-:-:S13]  /*0870*/  ISETP.LT.OR P0, PT, R2, R3, P0 ;  /* 0x000000030200720c */ /* 0x000fda0000701670 */
[----:B------:R-:W-:Y:S05]  /*0880*/  @!P0 BRA `(.L_x_1) ;  /* 0x0000000000208947 */ /* 0x000fea0003800000 */
[----:B------:R-:W2:Y:S04]  /*0890*/  LDG.E.CONSTANT R9, desc[UR6][R6.64+-0x800] ;  /* 0xfff8000606097981 */ /* 0x000ea8000c1e9900 */
[----:B------:R-:W3:Y:S04]  /*08a0*/  LDG.E.CONSTANT R11, desc[UR6][R6.64+-0x400] ;  /* 0xfffc0006060b7981 */ /* 0x000ee8000c1e9900 */
[----:B------:R-:W4:Y:S04]  /*08b0*/  LDG.E.CONSTANT R13, desc[UR6][R6.64] ;  /* 0x00000006060d7981 */ /* 0x000f28000c1e9900 */
[----:B------:R-:W5:Y:S04]  /*08c0*/  LDG.E.CONSTANT R15, desc[UR6][R6.64+0x400] ;  /* 0x00040006060f7981 */ /* 0x000f68000c1e9900 */
[----:B--2---:R0:W-:Y:S04]  /*08d0*/  STS [R8+-0x800], R9 ;  /* 0xfff8000908007388 */ /* 0x0041e80000000800 */
[----:B---3--:R0:W-:Y:S04]  /*08e0*/  STS [R8+-0x400], R11 ;  /* 0xfffc000b08007388 */ /* 0x0081e80000000800 */
[----:B----4-:R0:W-:Y:S04]  /*08f0*/  STS [R8], R13 ;  /* 0x0000000d08007388 */ /* 0x0101e80000000800 */
[----:B-----5:R0:W-:Y:S02]  /*0900*/  STS [R8+0x400], R15 ;  /* 0x0004000f08007388 */ /* 0x0201e40000000800 */
.L_x_1:
[----:B------:R-:W-:Y:S05]  /*0910*/  BSYNC.RECONVERGENT B0 ;  /* 0x0000000000007941 */ /* 0x000fea0003800200 */
.L_x_0:
[----:B------:R-:W-:Y:S01]  /*0920*/  BAR.SYNC.DEFER_BLOCKING 0x0 ;  /* 0x0000000000007b1d */ /* 0x000fe20000010000 */
[----:B------:R-:W-:-:S05]  /*0930*/  ISETP.NE.AND P0, PT, R0, RZ, PT ;  /* 0x000000ff0000720c */ /* 0x000fca0003f05270 */
[----:B------:R-:W-:Y:S08]  /*0940*/  BSSY.RECONVERGENT B0, `(.L_x_10) ;  /* 0x0000041000007945 */ /* 0x000ff00003800200 */
[----:B------:R-:W-:Y:S05]  /*0950*/  @P0 BRA `(.L_x_11) ;  /* 0x0000000000fc0947 */ /* 0x000fea0003800000 */
[----:B------:R-:W1:Y:S01]  /*0960*/  LDC.64 R6, c[0x0][0x390] ;  /* 0x0000e400ff067b82 */ /* 0x000e620000000a00 */
[----:B------:R-:W-:-:S04]  /*0970*/  IMAD R5, R5, UR8, R4 ;  /* 0x0000000805057c24 */ /* 0x000fc8000f8e0204 */
[----:B-1----:R-:W-:-:S05]  /*0980*/  IMAD.WIDE.U32 R6, R5, 0x4, R6 ;  /* 0x0000000405067825 */ /* 0x002fca00078e0006 */
[----:B------:R-:W2:Y:S01]  /*0990*/  LDG.E.CONSTANT R5, desc[UR6][R6.64] ;  /* 0x0000000606057981 */ /* 0x000ea2000c1e9900 */
[----:B------:R-:W-:Y:S01]  /*09a0*/  MOV R2, 0x400 ;  /* 0x0000040000027802 */ /* 0x000fe20000000f00 */
[----:B0-----:R-:W0:Y:S03]  /*09b0*/  S2R R9, SR_CgaCtaId ;  /* 0x0000000000097919 */ /* 0x001e260000008800 */
[----:B0-----:R-:W-:-:S05]  /*09c0*/  LEA R11, R9, R2, 0x18 ;  /* 0x00000002090b7211 */ /* 0x001fca00078ec0ff */
[----:B------:R-:W2:Y:S02]  /*09d0*/  LDS R2, [R11] ;  /* 0x000000000b027984 */ /* 0x000ea40000000800 */
[----:B--2---:R-:W-:-:S13]  /*09e0*/  FSETP.GTU.AND P0, PT, R5, R2, PT ;  /* 0x000000020500720b */ /* 0x004fda0003f0c000 */
[----:B------:R1:W-:Y:S04]  /*09f0*/  @!P0 STS.64 [R11+0x4000], RZ ;  /* 0x004000ff0b008388 */ /* 0x0003e80000000a00 */
[----:B------:R1:W-:Y:S01]  /*0a00*/  @!P0 STS [R11+0x4008], RZ ;  /* 0x004008ff0b008388 */ /* 0x0003e20000000800 */
[----:B------:R-:W-:Y:S05]  /*0a10*/  @!P0 BRA `(.L_x_11) ;  /* 0x0000000000cc8947 */ /* 0x000fea0003800000 */
[C---:B------:R-:W-:Y:S01]  /*0a20*/  IMAD R8, R3.reuse, 0x4, R11 ;  /* 0x0000000403087824 */ /* 0x040fe200078e020b */
[----:B------:R-:W-:-:S04]  /*0a30*/  IADD3 R6, PT, PT, R3, -0x1, RZ ;  /* 0xffffffff03067810 */ /* 0x000fc80007ffe0ff */
[----:B------:R-:W0:Y:S01]  /*0a40*/  LDS R10, [R8+-0x4] ;  /* 0xfffffc00080a7984 */ /* 0x000e220000000800 */
[----:B------:R-:W-:Y:S01]  /*0a50*/  IMAD.MOV.U32 R7, RZ, RZ, R6 ;  /* 0x000000ffff077224 */ /* 0x000fe200078e0006 */
[----:B0-----:R-:W-:-:S13]  /*0a60*/  FSETP.GE.AND P0, PT, R5, R10, PT ;  /* 0x0000000a0500720b */ /* 0x001fda0003f06000 */
[----:B------:R2:W-:Y:S04]  /*0a70*/  @P0 STS.64 [R11+0x4000], R6 ;  /* 0x004000060b000388 */ /* 0x0005e80000000a00 */
[----:B------:R2:W-:Y:S01]  /*0a80*/  @P0 STS [R11+0x4008], RZ ;  /* 0x004008ff0b000388 */ /* 0x0005e20000000800 */
[----:B------:R-:W-:Y:S05]  /*0a90*/  @P0 BRA `(.L_x_11) ;  /* 0x0000000000ac0947 */ /* 0x000fea0003800000 */
[----:B------:R-:W-:Y:S01]  /*0aa0*/  ISETP.GE.AND P0, PT, R3, 0x3, PT ;  /* 0x000000030300780c */ /* 0x000fe20003f06270 */
[----:B------:R-:W-:Y:S02]  /*0ab0*/  IMAD.MOV.U32 R8, RZ, RZ, R2 ;  /* 0x000000ffff087224 */ /* 0x000fe400078e0002 */
[----:B------:R-:W-:-:S10]  /*0ac0*/  IMAD.MOV.U32 R2, RZ, RZ, RZ ;  /* 0x000000ffff027224 */ /* 0x000fd400078e00ff */
[----:B------:R-:W-:Y:S05]  /*0ad0*/  @!P0 BRA `(.L_x_12) ;  /* 0x00000000003c8947 */ /* 0x000fea0003800000 */
[----:B------:R-:W-:-:S07]  /*0ae0*/  HFMA2 R2, -RZ, RZ, 0, 0 ;  /* 0x00000000ff027431 */ /* 0x000fce00000001ff */
.L_x_13:
[----:B------:R-:W-:-:S05]  /*0af0*/  IMAD.IADD R3, R2, 0x1, R6 ;  /* 0x0000000102037824 */ /* 0x000fca00078e0206 */
[----:B------:R-:W-:-:S05]  /*0b00*/  SHF.R.S32.HI R3, RZ, 0x1, R3 ;  /* 0x00000001ff037819 */ /* 0x000fca0000011403 */
[----:B--2---:R-:W-:-:S05]  /*0b10*/  IMAD R7, R3, 0x4, R11 ;  /* 0x0000000403077824 */ /* 0x004fca00078e020b */
[----:B------:R-:W0:Y:S02]  /*0b20*/  LDS R8, [R7] ;  /* 0x0000000007087984 */ /* 0x000e240000000800 */
[----:B0-----:R-:W-:-:S04]  /*0b30*/  FSETP.GTU.AND P0, PT, R8, R5, PT ;  /* 0x000000050800720b */ /* 0x001fc80003f0c000 */
[----:B------:R-:W-:Y:S02]  /*0b40*/  SEL R6, R6, R3, !P0 ;  /* 0x0000000306067207 */ /* 0x000fe40004000000 */
[----:B------:R-:W-:-:S03]  /*0b50*/  SEL R2, R3, R2, !P0 ;  /* 0x0000000203027207 */ /* 0x000fc60004000000 */
[----:B------:R-:W-:-:S05]  /*0b60*/  VIADD R3, R6, 0xffffffff ;  /* 0xffffffff06037836 */ /* 0x000fca0000000000 */
[----:B------:R-:W-:-:S13]  /*0b70*/  ISETP.GE.AND P0, PT, R2, R3, PT ;  /* 0x000000030200720c */ /* 0x000fda0003f06270 */
[----:B------:R-:W-:Y:S05]  /*0b80*/  @!P0 BRA `(.L_x_13) ;  /* 0xfffffffc00d88947 */ /* 0x000fea000383ffff */
[----:B------:R-:W-:Y:S01]  /*0b90*/  LEA R8, R2, R11, 0x2 ;  /* 0x0000000b02087211 */ /* 0x000fe200078e10ff */
[----:B------:R-:W-:-:S05]  /*0ba0*/  IMAD R10, R6, 0x4, R11 ;  /* 0x00000004060a7824 */ /* 0x000fca00078e020b */
[----:B------:R-:W0:Y:S04]  /*0bb0*/  LDS R8, [R8] ;  /* 0x0000000008087984 */ /* 0x000e280000000800 */
[----:B------:R-:W3:Y:S02]  /*0bc0*/  LDS R10, [R10] ;  /* 0x000000000a0a7984 */ /* 0x000ee40000000800 */
.L_x_12:
[----:B------:R-:W-:Y:S02]  /*0bd0*/  IMAD.MOV.U32 R3, RZ, RZ, R6 ;  /* 0x000000ffff037224 */ /* 0x000fe400078e0006 */
[----:B0--3--:R-:W-:-:S03]  /*0be0*/  FADD R9, R10, -R8 ;  /* 0x800000080a097221 */ /* 0x009fc60000000000 */
[----:B------:R0:W-:Y:S02]  /*0bf0*/  STS.64 [R11+0x4000], R2 ;  /* 0x004000020b007388 */ /* 0x0001e40000000a00 */
[----:B------:R-:W-:-:S13]  /*0c00*/  FSETP.GT.AND P0, PT, R9, 9.9999999747524270788e-07, PT ;  /* 0x358637bd0900780b */ /* 0x000fda0003f04000 */
[----:B------:R-:W-:Y:S05]  /*0c10*/  @!P0 BRA `(.L_x_14) ;  /* 0x0000000000488947 */ /* 0x000fea0003800000 */
[----:B0-----:R-:W2:Y:S01]  /*0c20*/  MUFU.RCP R3, R9 ;  /* 0x0000000900037308 */ /* 0x001ea20000001000 */
[----:B------:R-:W-:-:S07]  /*0c30*/  FADD R2, R5, -R8 ;  /* 0x8000000805027221 */ /* 0x000fce0000000000 */
[----:B------:R-:W0:Y:S01]  /*0c40*/  FCHK P0, R2, R9 ;  /* 0x0000000902007302 */ /* 0x000e220000000000 */
[----:B--2---:R-:W-:-:S04]  /*0c50*/  FFMA R6, -R9, R3, 1 ;  /* 0x3f80000009067423 */ /* 0x004fc80000000103 */
[----:B------:R-:W-:-:S04]  /*0c60*/  FFMA R3, R3, R6, R3 ;  /* 0x0000000603037223 */ /* 0x000fc80000000003 */
[----:B------:R-:W-:-:S04]  /*0c70*/  FFMA R6, R2, R3, RZ ;  /* 0x0000000302067223 */ /* 0x000fc800000000ff */
[----:B------:R-:W-:-:S04]  /*0c80*/  FFMA R5, -R9, R6, R2 ;  /* 0x0000000609057223 */ /* 0x000fc80000000102 */
[----:B------:R-:W-:Y:S01]  /*0c90*/  FFMA R3, R3, R5, R6 ;  /* 0x0000000503037223 */ /* 0x000fe20000000006 */
[----:B0-----:R-:W-:Y:S06]  /*0ca0*/  @!P0 BRA `(.L_x_15) ;  /* 0x00000000000c8947 */ /* 0x001fec0003800000 */
[----:B------:R-:W-:-:S07]  /*0cb0*/  MOV R6, 0xcd0 ;  /* 0x00000cd000067802 */ /* 0x000fce0000000f00 */
[----:B-1----:R-:W-:Y:S05]  /*0cc0*/  CALL.REL.NOINC `($__internal_0_$__cuda_sm3x_div_rn_noftz_f32_slowpath) ;  /* 0x0000001000e07944 */ /* 0x002fea0003c00000 */
[----:B------:R-:W-:-:S07]  /*0cd0*/  IMAD.MOV.U32 R3, RZ, RZ, R2 ;  /* 0x000000ffff037224 */ /* 0x000fce00078e0002 */
.L_x_15:
[----:B------:R-:W0:Y:S01]  /*0ce0*/  S2UR UR5, SR_CgaCtaId ;  /* 0x00000000000579c3 */ /* 0x000e220000008800 */
[----:B------:R-:W-:Y:S01]  /*0cf0*/  UMOV UR4, 0x400 ;  /* 0x0000040000047882 */ /* 0x000fe20000000000 */
[----:B------:R-:W-:Y:S01]  /*0d00*/  FADD.SAT R3, RZ, R3 ;  /* 0x00000003ff037221 */ /* 0x000fe20000002000 */
[----:B0-----:R-:W-:-:S09]  /*0d10*/  ULEA UR4, UR5, UR4, 0x18 ;  /* 0x0000000405047291 */ /* 0x001fd2000f8ec0ff */
[----:B------:R3:W-:Y:S01]  /*0d20*/  STS [UR4+0x4008], R3 ;  /* 0x00400803ff007988 */ /* 0x0007e20008000804 */
[----:B------:R-:W-:Y:S05]  /*0d30*/  BRA `(.L_x_11) ;  /* 0x0000000000047947 */ /* 0x000fea0003800000 */
.L_x_14:
[----:B------:R4:W-:Y:S02]  /*0d40*/  STS [R11+0x4008], RZ ;  /* 0x004008ff0b007388 */ /* 0x0009e40000000800 */
.L_x_11:
[----:B------:R-:W-:Y:S05]  /*0d50*/  BSYNC.RECONVERGENT B0 ;  /* 0x0000000000007941 */ /* 0x000fea0003800200 */
.L_x_10:
[----:B------:R-:W5:Y:S08]  /*0d60*/  S2UR UR5, SR_CgaCtaId ;  /* 0x00000000000579c3 */ /* 0x000f700000008800 */
[----:B------:R-:W-:Y:S06]  /*0d70*/  BAR.SYNC.DEFER_BLOCKING 0x0 ;  /* 0x0000000000007b1d */ /* 0x000fec0000010000 */
[----:B------:R-:W-:-:S02]  /*0d80*/  UMOV UR4, 0x400 ;  /* 0x0000040000047882 */ /* 0x000fc40000000000 */
[----:B0--3--:R-:W2:Y:S01]  /*0d90*/  LDC.64 R2, c[0x0][0x3a8] ;  /* 0x0000ea00ff027b82 */ /* 0x009ea20000000a00 */
[----:B------:R-:W-:Y:S01]  /*0da0*/  BSSY.RECONVERGENT B0, `(.L_x_16) ;  /* 0x00000cd000007945 */ /* 0x000fe20003800200 */
[----:B-----5:R-:W-:Y:S01]  /*0db0*/  ULEA UR4, UR5, UR4, 0x18 ;  /* 0x0000000405047291 */ /* 0x020fe2000f8ec0ff */
[----:B--2---:R-:W-:-:S08]  /*0dc0*/  SHF.R.S32.HI R6, RZ, 0x1f, R3 ;  /* 0x0000001fff067819 */ /* 0x004fd00000011403 */
[----:B------:R-:W0:Y:S01]  /*0dd0*/  LDS.128 R16, [UR4+0x4000] ;  /* 0x00400004ff107984 */ /* 0x000e220008000c00 */
[----:B------:R-:W-:Y:S01]  /*0de0*/  IMAD R2, R2, UR8, RZ ;  /* 0x0000000802027c24 */ /* 0x000fe2000f8e02ff */
[-C--:B------:R-:W-:Y:S01]  /*0df0*/  LEA.HI R6, R6, R3.reuse, RZ, 0x3 ;  /* 0x0000000306067211 */ /* 0x080fe200078f18ff */
[-C--:B------:R-:W-:Y:S02]  /*0e00*/  IMAD R21, R4, R3.reuse, RZ ;  /* 0x0000000304157224 */ /* 0x080fe400078e02ff */
[-C--:B------:R-:W-:Y:S01]  /*0e10*/  IMAD R2, R2, R3.reuse, RZ ;  /* 0x0000000302027224 */ /* 0x080fe200078e02ff */
[----:B------:R-:W-:Y:S01]  /*0e20*/  SHF.R.S32.HI R23, RZ, 0x3, R6 ;  /* 0x00000003ff177819 */ /* 0x000fe20000011406 */
[----:B------:R-:W-:Y:S01]  /*0e30*/  IMAD R20, R20, R3, RZ ;  /* 0x0000000314147224 */ /* 0x000fe200078e02ff */
[----:B------:R-:W-:Y:S02]  /*0e40*/  SHF.R.S32.HI R5, RZ, 0x1f, R21 ;  /* 0x0000001fff057819 */ /* 0x000fe40000011415 */
[----:B------:R-:W-:-:S02]  /*0e50*/  ISETP.GE.AND P0, PT, R0, R23, PT ;  /* 0x000000170000720c */ /* 0x000fc40003f06270 */
[----:B------:R-:W-:-:S04]  /*0e60*/  IADD3 R21, P1, PT, R2, R21, RZ ;  /* 0x0000001502157210 */ /* 0x000fc80007f3e0ff */
[----:B------:R-:W-:Y:S01]  /*0e70*/  LEA.HI.X.SX32 R2, R2, R5, 0x1, P1 ;  /* 0x0000000502027211 */ /* 0x000fe200008f0eff */
[----:B0-----:R-:W-:Y:S02]  /*0e80*/  IMAD R16, R16, R3, RZ ;  /* 0x0000000310107224 */ /* 0x001fe400078e02ff */
[----:B------:R-:W-:-:S04]  /*0e90*/  IMAD R17, R3, R17, RZ ;  /* 0x0000001103117224 */ /* 0x000fc800078e02ff */
[----:B------:R-:W-:Y:S05]  /*0ea0*/  @P0 BRA `(.L_x_17) ;  /* 0x0000000800f00947 */ /* 0x000fea0003800000 */
[----:B------:R-:W-:Y:S01]  /*0eb0*/  LOP3.LUT R4, RZ, R0, RZ, 0x33, !PT ;  /* 0x00000000ff047212 */ /* 0x000fe200078e33ff */
[----:B------:R-:W-:Y:S01]  /*0ec0*/  BSSY.RECONVERGENT B1, `(.L_x_18) ;  /* 0x0000040000017945 */ /* 0x000fe20003800200 */
[----:B------:R-:W-:Y:S02]  /*0ed0*/  IMAD.MOV.U32 R22, RZ, RZ, R0 ;  /* 0x000000ffff167224 */ /* 0x000fe400078e0000 */
[----:B------:R-:W-:-:S04]  /*0ee0*/  IADD3 R4, PT, PT, R4, R23, RZ ;  /* 0x0000001704047210 */ /* 0x000fc80007ffe0ff */
[C---:B------:R-:W-:Y:S02]  /*0ef0*/  LOP3.LUT P0, RZ, R4.reuse, 0x100, RZ, 0xc0, !PT ;  /* 0x0000010004ff7812 */ /* 0x040fe4000780c0ff */
[----:B------:R-:W-:-:S11]  /*0f00*/  ISETP.GE.U32.AND P1, PT, R4, 0x100, PT ;  /* 0x000001000400780c */ /* 0x000fd60003f26070 */
[----:B------:R-:W-:Y:S05]  /*0f10*/  @P0 BRA `(.L_x_19) ;  /* 0x0000000000e80947 */ /* 0x000fea0003800000 */
[----:B------:R-:W0:Y:S02]  /*0f20*/  LDC.64 R4, c[0x0][0x380] ;  /* 0x0000e000ff047b82 */ /* 0x000e240000000a00 */
[----:B0-----:R-:W-:-:S04]  /*0f30*/  IMAD.WIDE R4, R20, 0x2, R4 ;  /* 0x0000000214047825 */ /* 0x001fc800078e0204 */
[----:B------:R-:W-:-:S04]  /*0f40*/  IMAD.WIDE R6, R16, 0x2, R4 ;  /* 0x0000000210067825 */ /* 0x000fc800078e0204 */
[----:B------:R-:W-:-:S04]  /*0f50*/  IMAD.WIDE R4, R17, 0x2, R4 ;  /* 0x0000000211047825 */ /* 0x000fc800078e0204 */
[----:B------:R-:W-:-:S04]  /*0f60*/  IMAD.WIDE.U32 R6, R0, 0x10, R6 ;  /* 0x0000001000067825 */ /* 0x000fc800078e0006 */
[----:B------:R-:W-:Y:S02]  /*0f70*/  IMAD.WIDE.U32 R8, R0, 0x10, R4 ;  /* 0x0000001000087825 */ /* 0x000fe400078e0004 */
[----:B------:R-:W2:Y:S04]  /*0f80*/  LDG.E.128.CONSTANT R4, desc[UR6][R6.64] ;  /* 0x0000000606047981 */ /* 0x000ea8000c1e9d00 */
[----:B-1--4-:R-:W3:Y:S01]  /*0f90*/  LDG.E.128.CONSTANT R8, desc[UR6][R8.64] ;  /* 0x0000000608087981 */ /* 0x012ee2000c1e9d00 */
[----:B--2---:R-:W-:Y:S01]  /*0fa0*/  IMAD.U32 R15, R4, 0x10000, RZ ;  /* 0x00010000040f7824 */ /* 0x004fe200078e00ff */
[----:B------:R-:W-:Y:S01]  /*0fb0*/  SHF.L.U32 R13, R5, 0x10, RZ ;  /* 0x00000010050d7819 */ /* 0x000fe200000006ff */
[----:B------:R-:W-:Y:S01]  /*0fc0*/  IMAD.U32 R25, R6, 0x10000, RZ ;  /* 0x0001000006197824 */ /* 0x000fe200078e00ff */
[----:B------:R-:W-:Y:S01]  /*0fd0*/  PRMT R24, R4, 0x7632, R24 ;  /* 0x0000763204187816 */ /* 0x000fe20000000018 */
[----:B---3--:R-:W-:Y:S01]  /*0fe0*/  IMAD.U32 R12, R8, 0x10000, RZ ;  /* 0x00010000080c7824 */ /* 0x008fe200078e00ff */
[----:B------:R-:W-:Y:S01]  /*0ff0*/  PRMT R19, R6, 0x7632, R19 ;  /* 0x0000763206137816 */ /* 0x000fe20000000013 */
[----:B------:R-:W-:Y:S01]  /*1000*/  IMAD.U32 R14, R9, 0x10000, RZ ;  /* 0x00010000090e7824 */ /* 0x000fe200078e00ff */
[----:B------:R-:W-:Y:S01]  /*1010*/  PRMT R4, R7, 0x7632, R4 ;  /* 0x0000763207047816 */ /* 0x000fe20000000004 */
[----:B------:R-:W-:Y:S01]  /*1020*/  FADD R12, -R15, R12 ;  /* 0x0000000c0f0c7221 */ /* 0x000fe20000000100 */
[----:B------:R-:W-:-:S02]  /*1030*/  IMAD.U32 R22, R10, 0x10000, RZ ;  /* 0x000100000a167824 */ /* 0x000fc400078e00ff */
[----:B------:R-:W-:Y:S01]  /*1040*/  FADD R14, -R13, R14 ;  /* 0x0000000e0d0e7221 */ /* 0x000fe20000000100 */
[----:B------:R-:W-:Y:S01]  /*1050*/  SHF.L.U32 R7, R7, 0x10, RZ ;  /* 0x0000001007077819 */ /* 0x000fe200000006ff */
[-C--:B------:R-:W-:Y:S01]  /*1060*/  FFMA R15, R12, R18.reuse, R15 ;  /* 0x000000120c0f7223 */ /* 0x080fe2000000000f */
[----:B------:R-:W-:Y:S01]  /*1070*/  FADD R22, -R25, R22 ;  /* 0x0000001619167221 */ /* 0x000fe20000000100 */
[-C--:B------:R-:W-:Y:S01]  /*1080*/  FFMA R14, R14, R18.reuse, R13 ;  /* 0x000000120e0e7223 */ /* 0x080fe2000000000d */
[----:B------:R-:W-:Y:S01]  /*1090*/  PRMT R5, R5, 0x7632, R5 ;  /* 0x0000763205057816 */ /* 0x000fe20000000005 */
[----:B------:R-:W0:Y:S01]  /*10a0*/  LDC.64 R12, c[0x0][0x398] ;  /* 0x0000e600ff0c7b82 */ /* 0x000e220000000a00 */
[--C-:B------:R-:W-:Y:S01]  /*10b0*/  FFMA R6, R22, R18, R25.reuse ;  /* 0x0000001216067223 */ /* 0x100fe20000000019 */
[----:B------:R-:W-:Y:S01]  /*10c0*/  PRMT R25, R8, 0x7632, R25 ;  /* 0x0000763208197816 */ /* 0x000fe20000000019 */
[----:B------:R-:W-:Y:S01]  /*10d0*/  IMAD.U32 R22, R11, 0x10000, RZ ;  /* 0x000100000b167824 */ /* 0x000fe200078e00ff */
[----:B------:R-:W-:Y:S01]  /*10e0*/  PRMT R9, R9, 0x7632, R9 ;  /* 0x0000763209097816 */ /* 0x000fe20000000009 */
[----:B------:R-:W-:Y:S01]  /*10f0*/  IMAD.U32 R5, R5, 0x10000, RZ ;  /* 0x0001000005057824 */ /* 0x000fe200078e00ff */
[----:B------:R-:W-:Y:S01]  /*1100*/  PRMT R10, R10, 0x7632, R10 ;  /* 0x000076320a0a7816 */ /* 0x000fe2000000000a */
[----:B------:R-:W-:Y:S01]  /*1110*/  FADD R26, -R7, R22 ;  /* 0x00000016071a7221 */ /* 0x000fe20000000100 */
[----:B------:R-:W-:Y:S01]  /*1120*/  PRMT R8, R11, 0x7632, R8 ;  /* 0x000076320b087816 */ /* 0x000fe20000000008 */
[----:B------:R-:W-:Y:S01]  /*1130*/  IMAD.U32 R11, R24, 0x10000, RZ ;  /* 0x00010000180b7824 */ /* 0x000fe200078e00ff */
[----:B------:R-:W-:Y:S01]  /*1140*/  SHF.L.U32 R24, R25, 0x10, RZ ;  /* 0x0000001019187819 */ /* 0x000fe200000006ff */
[----:B------:R-:W-:Y:S01]  /*1150*/  IMAD.U32 R25, R4, 0x10000, RZ ;  /* 0x0001000004197824 */ /* 0x000fe200078e00ff */
[----:B------:R-:W-:Y:S01]  /*1160*/  SHF.L.U32 R10, R10, 0x10, RZ ;  /* 0x000000100a0a7819 */ /* 0x000fe200000006ff */
[----:B------:R-:W-:-:S02]  /*1170*/  IMAD.U32 R19, R19, 0x10000, RZ ;  /* 0x0001000013137824 */ /* 0x000fc400078e00ff */
[-C--:B------:R-:W-:Y:S01]  /*1180*/  FFMA R7, R26, R18.reuse, R7 ;  /* 0x000000121a077223 */ /* 0x080fe20000000007 */
[----:B------:R-:W-:Y:S02]  /*1190*/  IMAD.U32 R4, R9, 0x10000, RZ ;  /* 0x0001000009047824 */ /* 0x000fe400078e00ff */
[----:B------:R-:W-:Y:S01]  /*11a0*/  FADD R24, -R11, R24 ;  /* 0x000000180b187221 */ /* 0x000fe20000000100 */
[----:B------:R-:W-:Y:S02]  /*11b0*/  IMAD.U32 R22, R8, 0x10000, RZ ;  /* 0x0001000008167824 */ /* 0x000fe400078e00ff */
[----:B------:R-:W-:Y:S01]  /*11c0*/  FADD R10, -R19, R10 ;  /* 0x0000000a130a7221 */ /* 0x000fe20000000100 */
[----:B------:R-:W-:Y:S01]  /*11d0*/  FADD R4, -R5, R4 ;  /* 0x0000000405047221 */ /* 0x000fe20000000100 */
[-C--:B------:R-:W-:Y:S01]  /*11e0*/  FFMA R8, R24, R18.reuse, R11 ;  /* 0x0000001218087223 */ /* 0x080fe2000000000b */
[----:B------:R-:W-:Y:S01]  /*11f0*/  FADD R22, -R25, R22 ;  /* 0x0000001619167221 */ /* 0x000fe20000000100 */
[-C--:B------:R-:W-:Y:S01]  /*1200*/  FFMA R19, R10, R18.reuse, R19 ;  /* 0x000000120a137223 */ /* 0x080fe20000000013 */
[----:B------:R-:W-:Y:S01]  /*1210*/  FFMA R5, R4, R18, R5 ;  /* 0x0000001204057223 */ /* 0x000fe20000000005 */
[----:B0-----:R-:W-:Y:S01]  /*1220*/  LEA R12, P0, R21, R12, 0x1 ;  /* 0x0000000c150c7211 */ /* 0x001fe200078008ff */
[----:B------:R-:W-:Y:S01]  /*1230*/  FFMA R22, R22, R18, R25 ;  /* 0x0000001216167223 */ /* 0x000fe20000000019 */
[----:B------:R-:W-:-:S02]  /*1240*/  F2FP.BF16.F32.PACK_AB R4, R8, R15 ;  /* 0x0000000f0804723e */ /* 0x000fc400000010ff */
[----:B------:R-:W-:Y:S02]  /*1250*/  LEA.HI.X R13, R21, R13, R2, 0x1, P0 ;  /* 0x0000000d150d7211 */ /* 0x000fe400000f0c02 */
[----:B------:R-:W-:Y:S02]  /*1260*/  F2FP.BF16.F32.PACK_AB R5, R5, R14 ;  /* 0x0000000e0505723e */ /* 0x000fe400000010ff */
[----:B------:R-:W-:Y:S01]  /*1270*/  F2FP.BF16.F32.PACK_AB R6, R19, R6 ;  /* 0x000000061306723e */ /* 0x000fe200000010ff */
[----:B------:R-:W-:Y:S01]  /*1280*/  IMAD.WIDE.U32 R12, R0, 0x10, R12 ;  /* 0x00000010000c7825 */ /* 0x000fe200078e000c */
[----:B------:R-:W-:-:S03]  /*1290*/  F2FP.BF16.F32.PACK_AB R7, R22, R7 ;  /* 0x000000071607723e */ /* 0x000fc600000010ff */
[----:B------:R-:W-:Y:S02]  /*12a0*/  VIADD R22, R0, 0x100 ;  /* 0x0000010000167836 */ /* 0x000fe40000000000 */
[----:B------:R0:W-:Y:S05]  /*12b0*/  STG.E.128 desc[UR6][R12.64], R4 ;  /* 0x000000040c007986 */ /* 0x0001ea000c101d06 */
.L_x_19:
[----:B------:R-:W-:Y:S05]  /*12c0*/  BSYNC.RECONVERGENT B1 ;  /* 0x0000000000017941 */ /* 0x000fea0003800200 */
.L_x_18:
[----:B------:R-:W-:Y:S05]  /*12d0*/  @!P1 BRA `(.L_x_17) ;  /* 0x0000000400e49947 */ /* 0x000fea0003800000 */
[----:B------:R-:W2:Y:S01]  /*12e0*/  LDCU.64 UR8, c[0x0][0x398] ;  /* 0x00007300ff0877ac */ /* 0x000ea20008000a00 */
[----:B------:R-:W-:Y:S01]  /*12f0*/  IMAD.WIDE.U32 R8, R22, 0x10, RZ ;  /* 0x0000001016087825 */ /* 0x000fe200078e00ff */
[----:B------:R-:W3:Y:S02]  /*1300*/  LDCU.64 UR4, c[0x0][0x380] ;  /* 0x00007000ff0477ac */ /* 0x000ee40008000a00 */
[----:B------:R-:W-:Y:S01]  /*1310*/  LEA R24, P3, R21, R8, 0x1 ;  /* 0x0000000815187211 */ /* 0x000fe200078608ff */
[----:B0-----:R-:W-:-:S03]  /*1320*/  IMAD.WIDE R6, R20, 0x2, R8 ;  /* 0x0000000214067825 */ /* 0x001fc600078e0208 */
[----:B------:R-:W-:Y:S01]  /*1330*/  LEA.HI.X R8, R21, R9, R2, 0x1, P3 ;  /* 0x0000000915087211 */ /* 0x000fe200018f0c02 */
[----:B------:R-:W-:-:S04]  /*1340*/  IMAD.WIDE R4, R16, 0x2, R6 ;  /* 0x0000000210047825 */ /* 0x000fc800078e0206 */
[----:B------:R-:W-:Y:S01]  /*1350*/  IMAD.WIDE R6, R17, 0x2, R6 ;  /* 0x0000000211067825 */ /* 0x000fe200078e0206 */
[----:B--2---:R-:W-:Y:S02]  /*1360*/  IADD3 R24, P2, PT, R24, UR8, RZ ;  /* 0x0000000818187c10 */ /* 0x004fe4000ff5e0ff */
[----:B---3--:R-:W-:Y:S02]  /*1370*/  IADD3 R28, P1, PT, R4, UR4, RZ ;  /* 0x00000004041c7c10 */ /* 0x008fe4000ff3e0ff */
[----:B------:R-:W-:Y:S02]  /*1380*/  IADD3 R26, P0, PT, R6, UR4, RZ ;  /* 0x00000004061a7c10 */ /* 0x000fe4000ff1e0ff */
[----:B------:R-:W-:Y:S02]  /*1390*/  IADD3 R24, P4, PT, R24, 0x1000, RZ ;  /* 0x0000100018187810 */ /* 0x000fe40007f9e0ff */
[----:B------:R-:W-:Y:S02]  /*13a0*/  IADD3 R28, P3, PT, R28, 0x1000, RZ ;  /* 0x000010001c1c7810 */ /* 0x000fe40007f7e0ff */
[----:B------:R-:W-:-:S02]  /*13b0*/  IADD3 R26, P5, PT, R26, 0x1000, RZ ;  /* 0x000010001a1a7810 */ /* 0x000fc40007fbe0ff */
[----:B------:R-:W-:Y:S02]  /*13c0*/  IADD3.X R19, PT, PT, RZ, UR9, R8, P4, P2 ;  /* 0x00000009ff137c10 */ /* 0x000fe4000a7e4408 */
[----:B------:R-:W-:Y:S02]  /*13d0*/  IADD3.X R29, PT, PT, RZ, UR5, R5, P3, P1 ;  /* 0x00000005ff1d7c10 */ /* 0x000fe40009fe2405 */
[----:B------:R-:W-:-:S07]  /*13e0*/  IADD3.X R27, PT, PT, RZ, UR5, R7, P5, P0 ;  /* 0x00000005ff1b7c10 */ /* 0x000fce000afe0407 */
.L_x_20:
[----:B-1--4-:R-:W2:Y:S04]  /*13f0*/  LDG.E.128.CONSTANT R8, desc[UR6][R26.64+-0x1000] ;  /* 0xfff000061a087981 */ /* 0x012ea8000c1e9d00 */
[----:B------:R-:W3:Y:S01]  /*1400*/  LDG.E.128.CONSTANT R4, desc[UR6][R28.64+-0x1000] ;  /* 0xfff000061c047981 */ /* 0x000ee2000c1e9d00 */
[----:B--2---:R-:W-:Y:S01]  /*1410*/  SHF.L.U32 R12, R8, 0x10, RZ ;  /* 0x00000010080c7819 */ /* 0x004fe200000006ff */
[C---:B---3--:R-:W-:Y:S01]  /*1420*/  IMAD.U32 R13, R4.reuse, 0x10000, RZ ;  /* 0x00010000040d7824 */ /* 0x048fe200078e00ff */
[----:B------:R-:W-:Y:S02]  /*1430*/  PRMT R15, R4, 0x7632, R15 ;  /* 0x00007632040f7816 */ /* 0x000fe4000000000f */
[----:B------:R-:W-:Y:S01]  /*1440*/  PRMT R8, R8, 0x7632, R8 ;  /* 0x0000763208087816 */ /* 0x000fe20000000008 */
[----:B------:R-:W-:Y:S01]  /*1450*/  FADD R12, -R13, R12 ;  /* 0x0000000c0d0c7221 */ /* 0x000fe20000000100 */
[----:B------:R-:W-:Y:S01]  /*1460*/  SHF.L.U32 R4, R9, 0x10, RZ ;  /* 0x0000001009047819 */ /* 0x000fe200000006ff */
[----:B------:R-:W-:-:S02]  /*1470*/  IMAD.U32 R15, R15, 0x10000, RZ ;  /* 0x000100000f0f7824 */ /* 0x000fc400078e00ff */
[-C--:B------:R-:W-:Y:S01]  /*1480*/  FFMA R12, R12, R18.reuse, R13 ;  /* 0x000000120c0c7223 */ /* 0x080fe2000000000d */
[----:B------:R-:W-:Y:S02]  /*1490*/  IMAD.U32 R13, R5, 0x10000, RZ ;  /* 0x00010000050d7824 */ /* 0x000fe400078e00ff */
[----:B------:R-:W-:Y:S02]  /*14a0*/  IMAD.U32 R8, R8, 0x10000, RZ ;  /* 0x0001000008087824 */ /* 0x000fe400078e00ff */
[----:B------:R-:W-:Y:S02]  /*14b0*/  FADD R14, -R13, R4 ;  /* 0x000000040d0e7221 */ /* 0x000fe40000000100 */
[----:B------:R-:W-:Y:S01]  /*14c0*/  FADD R4, -R15, R8 ;  /* 0x000000080f047221 */ /* 0x000fe20000000100 */
[----:B------:R-:W-:Y:S01]  /*14d0*/  IMAD.U32 R8, R10, 0x10000, RZ ;  /* 0x000100000a087824 */ /* 0x000fe200078e00ff */
[----:B------:R-:W-:Y:S02]  /*14e0*/  PRMT R9, R5, 0x7632, R9 ;  /* 0x0000763205097816 */ /* 0x000fe40000000009 */
[----:B------:R-:W-:Y:S01]  /*14f0*/  FFMA R4, R4, R18, R15 ;  /* 0x0000001204047223 */ /* 0x000fe2000000000f */
[C---:B------:R-:W-:Y:S01]  /*1500*/  PRMT R5, R6.reuse, 0x7632, R5 ;  /* 0x0000763206057816 */ /* 0x040fe20000000005 */
[----:B------:R-:W-:Y:S01]  /*1510*/  IMAD.U32 R15, R6, 0x10000, RZ ;  /* 0x00010000060f7824 */ /* 0x000fe200078e00ff */
[----:B------:R-:W-:-:S02]  /*1520*/  PRMT R10, R10, 0x7632, R10 ;  /* 0x000076320a0a7816 */ /* 0x000fc4000000000a */
[----:B------:R-:W-:Y:S01]  /*1530*/  SHF.L.U32 R5, R5, 0x10, RZ ;  /* 0x0000001005057819 */ /* 0x000fe200000006ff */
[----:B------:R-:W-:Y:S01]  /*1540*/  FADD R8, -R15, R8 ;  /* 0x000000080f087221 */ /* 0x000fe20000000100 */
[C---:B------:R-:W-:Y:S01]  /*1550*/  PRMT R6, R9.reuse, 0x7632, R6 ;  /* 0x0000763209067816 */ /* 0x040fe20000000006 */
[----:B------:R-:W-:Y:S02]  /*1560*/  IMAD.U32 R10, R10, 0x10000, RZ ;  /* 0x000100000a0a7824 */ /* 0x000fe400078e00ff */
[-C--:B------:R-:W-:Y:S01]  /*1570*/  FFMA R13, R14, R18.reuse, R13 ;  /* 0x000000120e0d7223 */ /* 0x080fe2000000000d */
[----:B------:R-:W-:Y:S01]  /*1580*/  FFMA R14, R8, R18, R15 ;  /* 0x00000012080e7223 */ /* 0x000fe2000000000f */
[----:B------:R-:W-:Y:S02]  /*1590*/  IMAD.U32 R9, R9, 0x10000, RZ ;  /* 0x0001000009097824 */ /* 0x000fe400078e00ff */
[----:B------:R-:W-:Y:S01]  /*15a0*/  FADD R10, -R5, R10 ;  /* 0x0000000a050a7221 */ /* 0x000fe20000000100 */
[----:B------:R-:W-:Y:S01]  /*15b0*/  IMAD.U32 R6, R6, 0x10000, RZ ;  /* 0x0001000006067824 */ /* 0x000fe200078e00ff */
[----:B------:R-:W-:-:S02]  /*15c0*/  PRMT R25, R7, 0x7632, R25 ;  /* 0x0000763207197816 */ /* 0x000fc40000000019 */
[----:B------:R-:W-:Y:S01]  /*15d0*/  PRMT R8, R11, 0x7632, R8 ;  /* 0x000076320b087816 */ /* 0x000fe20000000008 */
[-C--:B------:R-:W-:Y:S01]  /*15e0*/  FFMA R5, R10, R18.reuse, R5 ;  /* 0x000000120a057223 */ /* 0x080fe20000000005 */
[----:B------:R-:W-:Y:S01]  /*15f0*/  FADD R6, -R9, R6 ;  /* 0x0000000609067221 */ /* 0x000fe20000000100 */
[----:B------:R-:W-:Y:S01]  /*1600*/  SHF.L.U32 R10, R11, 0x10, RZ ;  /* 0x000000100b0a7819 */ /* 0x000fe200000006ff */
[----:B------:R-:W-:Y:S02]  /*1610*/  IMAD.U32 R7, R7, 0x10000, RZ ;  /* 0x0001000007077824 */ /* 0x000fe400078e00ff */
[----:B------:R-:W-:Y:S02]  /*1620*/  IMAD.U32 R25, R25, 0x10000, RZ ;  /* 0x0001000019197824 */ /* 0x000fe400078e00ff */
[----:B------:R-:W-:Y:S02]  /*1630*/  IMAD.U32 R8, R8, 0x10000, RZ ;  /* 0x0001000008087824 */ /* 0x000fe400078e00ff */
[----:B------:R-:W-:Y:S01]  /*1640*/  FFMA R6, R6, R18, R9 ;  /* 0x0000001206067223 */ /* 0x000fe20000000009 */
[----:B------:R-:W-:Y:S01]  /*1650*/  FADD R10, -R7, R10 ;  /* 0x0000000a070a7221 */ /* 0x000fe20000000100 */
[----:B------:R-:W-:Y:S01]  /*1660*/  FADD R8, -R25, R8 ;  /* 0x0000000819087221 */ /* 0x000fe20000000100 */
[----:B------:R-:W-:-:S02]  /*1670*/  F2FP.BF16.F32.PACK_AB R12, R4, R12 ;  /* 0x0000000c040c723e */ /* 0x000fc400000010ff */
[-C--:B------:R-:W-:Y:S01]  /*1680*/  FFMA R15, R10, R18.reuse, R7 ;  /* 0x000000120a0f7223 */ /* 0x080fe20000000007 */
[----:B------:R-:W-:Y:S01]  /*1690*/  F2FP.BF16.F32.PACK_AB R13, R6, R13 ;  /* 0x0000000d060d723e */ /* 0x000fe200000010ff */
[----:B------:R-:W-:Y:S01]  /*16a0*/  FFMA R25, R8, R18, R25 ;  /* 0x0000001208197223 */ /* 0x000fe20000000019 */
[----:B------:R-:W-:Y:S01]  /*16b0*/  F2FP.BF16.F32.PACK_AB R14, R5, R14 ;  /* 0x0000000e050e723e */ /* 0x000fe200000010ff */
[----:B------:R-:W2:Y:S04]  /*16c0*/  LDG.E.128.CONSTANT R8, desc[UR6][R26.64] ;  /* 0x000000061a087981 */ /* 0x000ea8000c1e9d00 */
[----:B------:R0:W3:Y:S01]  /*16d0*/  LDG.E.128.CONSTANT R4, desc[UR6][R28.64] ;  /* 0x000000061c047981 */ /* 0x0000e2000c1e9d00 */
[----:B------:R-:W-:Y:S01]  /*16e0*/  F2FP.BF16.F32.PACK_AB R15, R25, R15 ;  /* 0x0000000f190f723e */ /* 0x000fe200000010ff */
[----:B------:R-:W-:-:S05]  /*16f0*/  IMAD.MOV.U32 R25, RZ, RZ, R19 ;  /* 0x000000ffff197224 */ /* 0x000fca00078e0013 */
[----:B------:R2:W-:Y:S01]  /*1700*/  STG.E.128 desc[UR6][R24.64+-0x1000], R12 ;  /* 0xfff0000c18007986 */ /* 0x0005e2000c101d06 */
[----:B------:R-:W-:-:S04]  /*1710*/  IADD3 R22, PT, PT, R22, 0x200, RZ ;  /* 0x0000020016167810 */ /* 0x000fc80007ffe0ff */
[----:B------:R-:W-:Y:S02]  /*1720*/  ISETP.GE.AND P0, PT, R22, R23, PT ;  /* 0x000000171600720c */ /* 0x000fe40003f06270 */
[----:B0-----:R-:W-:Y:S02]  /*1730*/  IADD3 R28, P1, PT, R28, 0x2000, RZ ;  /* 0x000020001c1c7810 */ /* 0x001fe40007f3e0ff */
[----:B------:R-:W-:-:S03]  /*1740*/  IADD3 R26, P3, PT, R26, 0x2000, RZ ;  /* 0x000020001a1a7810 */ /* 0x000fc60007f7e0ff */
[----:B------:R-:W-:Y:S02]  /*1750*/  IMAD.X R29, RZ, RZ, R29, P1 ;  /* 0x000000ffff1d7224 */ /* 0x000fe400008e061d */
[----:B------:R-:W-:Y:S02]  /*1760*/  IMAD.X R27, RZ, RZ, R27, P3 ;  /* 0x000000ffff1b7224 */ /* 0x000fe400018e061b */
[----:B--2---:R-:W-:Y:S01]  /*1770*/  IMAD.U32 R12, R8, 0x10000, RZ ;  /* 0x00010000080c7824 */ /* 0x004fe200078e00ff */
[C---:B---3--:R-:W-:Y:S02]  /*1780*/  SHF.L.U32 R19, R4.reuse, 0x10, RZ ;  /* 0x0000001004137819 */ /* 0x048fe400000006ff */
[----:B------:R-:W-:-:S03]  /*1790*/  PRMT R4, R4, 0x7632, R4 ;  /* 0x0000763204047816 */ /* 0x000fc60000000004 */
[----:B------:R-:W-:Y:S01]  /*17a0*/  FADD R12, -R19, R12 ;  /* 0x0000000c130c7221 */ /* 0x000fe20000000100 */
[----:B------:R-:W-:Y:S02]  /*17b0*/  PRMT R8, R8, 0x7632, R8 ;  /* 0x0000763208087816 */ /* 0x000fe40000000008 */
[----:B------:R-:W-:Y:S01]  /*17c0*/  SHF.L.U32 R15, R5, 0x10, RZ ;  /* 0x00000010050f7819 */ /* 0x000fe200000006ff */
[----:B------:R-:W-:Y:S01]  /*17d0*/  FFMA R19, R12, R18, R19 ;  /* 0x000000120c137223 */ /* 0x000fe20000000013 */
[C---:B------:R-:W-:Y:S01]  /*17e0*/  IMAD.U32 R12, R9.reuse, 0x10000, RZ ;  /* 0x00010000090c7824 */ /* 0x040fe200078e00ff */
[----:B------:R-:W-:Y:S01]  /*17f0*/  PRMT R9, R9, 0x7632, R9 ;  /* 0x0000763209097816 */ /* 0x000fe20000000009 */
[----:B------:R-:W-:Y:S02]  /*1800*/  IMAD.U32 R4, R4, 0x10000, RZ ;  /* 0x0001000004047824 */ /* 0x000fe400078e00ff */
[----:B------:R-:W-:Y:S02]  /*1810*/  IMAD.U32 R8, R8, 0x10000, RZ ;  /* 0x0001000008087824 */ /* 0x000fe400078e00ff */
[----:B------:R-:W-:Y:S01]  /*1820*/  FADD R12, -R15, R12 ;  /* 0x0000000c0f0c7221 */ /* 0x000fe20000000100 */
[----:B------:R-:W-:Y:S01]  /*1830*/  PRMT R5, R5, 0x7632, R5 ;  /* 0x0000763205057816 */ /* 0x000fe20000000005 */
[----:B------:R-:W-:-:S02]  /*1840*/  FADD R13, -R4, R8 ;  /* 0x00000008040d7221 */ /* 0x000fc40000000100 */
[-C--:B------:R-:W-:Y:S01]  /*1850*/  FFMA R8, R12, R18.reuse, R15 ;  /* 0x000000120c087223 */ /* 0x080fe2000000000f */
[----:B------:R-:W-:Y:S01]  /*1860*/  IMAD.U32 R12, R9, 0x10000, RZ ;  /* 0x00010000090c7824 */ /* 0x000fe200078e00ff */
[----:B------:R-:W-:Y:S01]  /*1870*/  SHF.L.U32 R9, R6, 0x10, RZ ;  /* 0x0000001006097819 */ /* 0x000fe200000006ff */
[----:B------:R-:W-:Y:S02]  /*1880*/  IMAD.U32 R14, R10, 0x10000, RZ ;  /* 0x000100000a0e7824 */ /* 0x000fe400078e00ff */
[----:B------:R-:W-:Y:S02]  /*1890*/  IMAD.U32 R5, R5, 0x10000, RZ ;  /* 0x0001000005057824 */ /* 0x000fe400078e00ff */
[----:B------:R-:W-:Y:S01]  /*18a0*/  FFMA R4, R13, R18, R4 ;  /* 0x000000120d047223 */ /* 0x000fe20000000004 */
[----:B------:R-:W-:Y:S01]  /*18b0*/  FADD R13, -R9, R14 ;  /* 0x0000000e090d7221 */ /* 0x000fe20000000100 */
[----:B------:R-:W-:-:S04]  /*18c0*/  FADD R14, -R5, R12 ;  /* 0x0000000c050e7221 */ /* 0x000fc80000000100 */
[-C--:B------:R-:W-:Y:S01]  /*18d0*/  FFMA R5, R14, R18.reuse, R5 ;  /* 0x000000120e057223 */ /* 0x080fe20000000005 */
[----:B------:R-:W-:Y:S01]  /*18e0*/  IMAD.U32 R14, R11, 0x10000, RZ ;  /* 0x000100000b0e7824 */ /* 0x000fe200078e00ff */
[----:B------:R-:W-:Y:S01]  /*18f0*/  PRMT R11, R6, 0x7632, R11 ;  /* 0x00007632060b7816 */ /* 0x000fe2000000000b */
[----:B------:R-:W-:Y:S01]  /*1900*/  FFMA R12, R13, R18, R9 ;  /* 0x000000120d0c7223 */ /* 0x000fe20000000009 */
[C---:B------:R-:W-:Y:S01]  /*1910*/  IMAD.U32 R9, R7.reuse, 0x10000, RZ ;  /* 0x0001000007097824 */ /* 0x040fe200078e00ff */
[----:B------:R-:W-:Y:S02]  /*1920*/  PRMT R10, R10, 0x7632, R10 ;  /* 0x000076320a0a7816 */ /* 0x000fe4000000000a */
[----:B------:R-:W-:Y:S02]  /*1930*/  PRMT R7, R7, 0x7632, R7 ;  /* 0x0000763207077816 */ /* 0x000fe40000000007 */
[C---:B------:R-:W-:Y:S01]  /*1940*/  PRMT R6, R11.reuse, 0x7632, R6 ;  /* 0x000076320b067816 */ /* 0x040fe20000000006 */
[----:B------:R-:W-:Y:S01]  /*1950*/  IMAD.U32 R10, R10, 0x10000, RZ ;  /* 0x000100000a0a7824 */ /* 0x000fe200078e00ff */
[----:B------:R-:W-:Y:S01]  /*1960*/  SHF.L.U32 R11, R11, 0x10, RZ ;  /* 0x000000100b0b7819 */ /* 0x000fe200000006ff */
[----:B------:R-:W-:-:S02]  /*1970*/  IMAD.U32 R7, R7, 0x10000, RZ ;  /* 0x0001000007077824 */ /* 0x000fc400078e00ff */
[----:B------:R-:W-:Y:S02]  /*1980*/  IMAD.U32 R6, R6, 0x10000, RZ ;  /* 0x0001000006067824 */ /* 0x000fe400078e00ff */
[----:B------:R-:W-:Y:S01]  /*1990*/  FADD R14, -R9, R14 ;  /* 0x0000000e090e7221 */ /* 0x000fe20000000100 */
[----:B------:R-:W-:Y:S01]  /*19a0*/  FADD R10, -R11, R10 ;  /* 0x0000000a0b0a7221 */ /* 0x000fe20000000100 */
[----:B------:R-:W-:Y:S02]  /*19b0*/  FADD R6, -R7, R6 ;  /* 0x0000000607067221 */ /* 0x000fe40000000100 */
[-C--:B------:R-:W-:Y:S01]  /*19c0*/  FFMA R9, R14, R18.reuse, R9 ;  /* 0x000000120e097223 */ /* 0x080fe20000000009 */
[-C--:B------:R-:W-:Y:S01]  /*19d0*/  FFMA R11, R10, R18.reuse, R11 ;  /* 0x000000120a0b7223 */ /* 0x080fe2000000000b */
[----:B------:R-:W-:Y:S01]  /*19e0*/  FFMA R10, R6, R18, R7 ;  /* 0x00000012060a7223 */ /* 0x000fe20000000007 */
[----:B------:R-:W-:Y:S02]  /*19f0*/  F2FP.BF16.F32.PACK_AB R4, R4, R19 ;  /* 0x000000130404723e */ /* 0x000fe400000010ff */
[----:B------:R-:W-:-:S02]  /*1a00*/  F2FP.BF16.F32.PACK_AB R5, R5, R8 ;  /* 0x000000080505723e */ /* 0x000fc400000010ff */
[----:B------:R-:W-:Y:S02]  /*1a10*/  F2FP.BF16.F32.PACK_AB R6, R11, R12 ;  /* 0x0000000c0b06723e */ /* 0x000fe400000010ff */
[----:B------:R-:W-:-:S05]  /*1a20*/  F2FP.BF16.F32.PACK_AB R7, R10, R9 ;  /* 0x000000090a07723e */ /* 0x000fca00000010ff */
[----:B------:R0:W-:Y:S02]  /*1a30*/  STG.E.128 desc[UR6][R24.64], R4 ;  /* 0x0000000418007986 */ /* 0x0001e4000c101d06 */
[----:B0-----:R-:W-:-:S05]  /*1a40*/  IADD3 R24, P2, PT, R24, 0x2000, RZ ;  /* 0x0000200018187810 */ /* 0x001fca0007f5e0ff */
[----:B------:R-:W-:Y:S01]  /*1a50*/  IMAD.X R19, RZ, RZ, R25, P2 ;  /* 0x000000ffff137224 */ /* 0x000fe200010e0619 */
[----:B------:R-:W-:Y:S07]  /*1a60*/  @!P0 BRA `(.L_x_20) ;  /* 0xfffffff800608947 */ /* 0x000fee000383ffff */
.L_x_17:
[----:B------:R-:W-:Y:S05]  /*1a70*/  BSYNC.RECONVERGENT B0 ;  /* 0x0000000000007941 */ /* 0x000fea0003800200 */
.L_x_16:
[----:B0-----:R-:W-:-:S04]  /*1a80*/  LEA R4, R23, R0, 0x3 ;  /* 0x0000000017047211 */ /* 0x001fc800078e18ff */
[----:B------:R-:W-:-:S13]  /*1a90*/  ISETP.GE.AND P0, PT, R4, R3, PT ;  /* 0x000000030400720c */ /* 0x000fda0003f06270 */
[----:B------:R-:W-:Y:S05]  /*1aa0*/  @P0 EXIT ;  /* 0x000000000000094d */ /* 0x000fea0003800000 */
[----:B------:R-:W-:Y:S01]  /*1ab0*/  LOP3.LUT R5, RZ, R0, RZ, 0x33, !PT ;  /* 0x00000000ff057212 */ /* 0x000fe200078e33ff */
[----:B------:R-:W-:Y:S01]  /*1ac0*/  BSSY.RECONVERGENT B0, `(.L_x_21) ;  /* 0x0000025000007945 */ /* 0x000fe20003800200 */
[----:B------:R-:W-:-:S05]  /*1ad0*/  VIADDMNMX R0, R4, 0x100, R3, !PT ;  /* 0x0000010004007846 */ /* 0x000fca0007800103 */
[----:B------:R-:W-:-:S04]  /*1ae0*/  IMAD.IADD R0, R5, 0x1, R0 ;  /* 0x0000000105007824 */ /* 0x000fc800078e0200 */
[----:B------:R-:W-:-:S05]  /*1af0*/  IMAD R0, R23, -0x8, R0 ;  /* 0xfffffff817007824 */ /* 0x000fca00078e0200 */
[C---:B------:R-:W-:Y:S02]  /*1b00*/  LOP3.LUT R5, R0.reuse, 0x300, RZ, 0xc0, !PT ;  /* 0x0000030000057812 */ /* 0x040fe400078ec0ff */
[----:B------:R-:W-:Y:S02]  /*1b10*/  ISETP.GE.U32.AND P1, PT, R0, 0x300, PT ;  /* 0x000003000000780c */ /* 0x000fe40003f26070 */
[----:B------:R-:W-:-:S13]  /*1b20*/  ISETP.NE.AND P0, PT, R5, 0x300, PT ;  /* 0x000003000500780c */ /* 0x000fda0003f05270 */
[----:B------:R-:W-:Y:S05]  /*1b30*/  @!P0 BRA `(.L_x_22) ;  /* 0x0000000000748947 */ /* 0x000fea0003800000 */
[----:B------:R-:W0:Y:S01]  /*1b40*/  LDCU.64 UR4, c[0x0][0x398] ;  /* 0x00007300ff0477ac */ /* 0x000e220008000a00 */
[----:B-1--4-:R-:W-:Y:S01]  /*1b50*/  IMAD.WIDE R10, R20, 0x2, RZ ;  /* 0x00000002140a7825 */ /* 0x012fe200078e02ff */
[----:B------:R-:W-:Y:S01]  /*1b60*/  LEA.HI R0, R0, 0x1, RZ, 0x18 ;  /* 0x0000000100007811 */ /* 0x000fe200078fc0ff */
[----:B------:R-:W1:Y:S03]  /*1b70*/  LDCU.64 UR8, c[0x0][0x380] ;  /* 0x00007000ff0877ac */ /* 0x000e660008000a00 */
[----:B------:R-:W-:Y:S01]  /*1b80*/  LOP3.LUT R0, R0, 0x3, RZ, 0xc0, !PT ;  /* 0x0000000300007812 */ /* 0x000fe200078ec0ff */
[----:B------:R-:W-:-:S04]  /*1b90*/  IMAD.WIDE R8, R17, 0x2, R10 ;  /* 0x0000000211087825 */ /* 0x000fc800078e020a */
[----:B------:R-:W-:-:S04]  /*1ba0*/  IMAD.WIDE R10, R16, 0x2, R10 ;  /* 0x00000002100a7825 */ /* 0x000fc800078e020a */
[----:B------:R-:W-:Y:S01]  /*1bb0*/  IMAD.MOV R0, RZ, RZ, -R0 ;  /* 0x000000ffff007224 */ /* 0x000fe200078e0a00 */
[----:B0-----:R-:W-:Y:S02]  /*1bc0*/  LEA R6, P3, R21, UR4, 0x1 ;  /* 0x0000000415067c11 */ /* 0x001fe4000f8608ff */
[----:B-1----:R-:W-:Y:S02]  /*1bd0*/  IADD3 R8, P0, PT, R8, UR8, RZ ;  /* 0x0000000808087c10 */ /* 0x002fe4000ff1e0ff */
[----:B------:R-:W-:Y:S02]  /*1be0*/  IADD3 R10, P2, PT, R10, UR8, RZ ;  /* 0x000000080a0a7c10 */ /* 0x000fe4000ff5e0ff */
[----:B------:R-:W-:Y:S02]  /*1bf0*/  IADD3.X R9, PT, PT, R9, UR9, RZ, P0, !PT ;  /* 0x0000000909097c10 */ /* 0x000fe400087fe4ff */
[----:B------:R-:W-:Y:S02]  /*1c00*/  IADD3.X R11, PT, PT, R11, UR9, RZ, P2, !PT ;  /* 0x000000090b0b7c10 */ /* 0x000fe400097fe4ff */
[----:B------:R-:W-:-:S07]  /*1c10*/  LEA.HI.X R7, R21, UR5, R2, 0x1, P3 ;  /* 0x0000000515077c11 */ /* 0x000fce00098f0c02 */
.L_x_23:
[----:B------:R-:W-:-:S04]  /*1c20*/  IMAD.WIDE R12, R4, 0x2, R10 ;  /* 0x00000002040c7825 */ /* 0x000fc800078e020a */
[----:B------:R-:W-:Y:S02]  /*1c30*/  IMAD.WIDE R22, R4, 0x2, R8 ;  /* 0x0000000204167825 */ /* 0x000fe400078e0208 */
[----:B------:R-:W2:Y:S04]  /*1c40*/  LDG.E.U16.CONSTANT R12, desc[UR6][R12.64] ;  /* 0x000000060c0c7981 */ /* 0x000ea8000c1e9500 */
[----:B------:R-:W3:Y:S01]  /*1c50*/  LDG.E.U16.CONSTANT R22, desc[UR6][R22.64] ;  /* 0x0000000616167981 */ /* 0x000ee2000c1e9500 */
[----:B------:R-:W-:-:S05]  /*1c60*/  VIADD R0, R0, 0x1 ;  /* 0x0000000100007836 */ /* 0x000fca0000000000 */
[----:B------:R-:W-:Y:S02]  /*1c70*/  ISETP.NE.AND P0, PT, R0, RZ, PT ;  /* 0x000000ff0000720c */ /* 0x000fe40003f05270 */
[----:B0-2---:R-:W-:Y:S01]  /*1c80*/  SHF.L.U32 R5, R12, 0x10, RZ ;  /* 0x000000100c057819 */ /* 0x005fe200000006ff */
[----:B---3--:R-:W-:-:S04]  /*1c90*/  IMAD.U32 R14, R22, 0x10000, RZ ;  /* 0x00010000160e7824 */ /* 0x008fc800078e00ff */
[----:B------:R-:W-:-:S04]  /*1ca0*/  FADD R14, -R5, R14 ;  /* 0x0000000e050e7221 */ /* 0x000fc80000000100 */
[----:B------:R-:W-:-:S05]  /*1cb0*/  FFMA R14, R14, R18, R5 ;  /* 0x000000120e0e7223 */ /* 0x000fca0000000005 */
[----:B------:R-:W-:Y:S01]  /*1cc0*/  F2FP.BF16.F32.PACK_AB R5, RZ, R14 ;  /* 0x0000000eff05723e */ /* 0x000fe200000010ff */
[----:B------:R-:W-:-:S05]  /*1cd0*/  IMAD.WIDE R14, R4, 0x2, R6 ;  /* 0x00000002040e7825 */ /* 0x000fca00078e0206 */
[----:B------:R0:W-:Y:S01]  /*1ce0*/  STG.E.U16 desc[UR6][R14.64], R5 ;  /* 0x000000050e007986 */ /* 0x0001e2000c101506 */
[----:B------:R-:W-:Y:S01]  /*1cf0*/  VIADD R4, R4, 0x100 ;  /* 0x0000010004047836 */ /* 0x000fe20000000000 */
[----:B------:R-:W-:Y:S06]  /*1d00*/  @P0 BRA `(.L_x_23) ;  /* 0xfffffffc00c40947 */ /* 0x000fec000383ffff */
.L_x_22:
[----:B------:R-:W-:Y:S05]  /*1d10*/  BSYNC.RECONVERGENT B0 ;  /* 0x0000000000007941 */ /* 0x000fea0003800200 */
.L_x_21:
[----:B------:R-:W-:Y:S05]  /*1d20*/  @!P1 EXIT ;  /* 0x000000000000994d */ /* 0x000fea0003800000 */
[----:B------:R-:W2:Y:S01]  /*1d30*/  LDC.64 R6, c[0x0][0x398] ;  /* 0x0000e600ff067b82 */ /* 0x000ea20000000a00 */
[----:B------:R-:W3:Y:S01]  /*1d40*/  LDCU.64 UR4, c[0x0][0x380] ;  /* 0x00007000ff0477ac */ /* 0x000ee20008000a00 */
[----:B------:R-:W-:-:S04]  /*1d50*/  IMAD.WIDE R8, R20, 0x2, RZ ;  /* 0x0000000214087825 */ /* 0x000fc800078e02ff */
[----:B-1--4-:R-:W-:-:S04]  /*1d60*/  IMAD.WIDE R10, R16, 0x2, R8 ;  /* 0x00000002100a7825 */ /* 0x012fc800078e0208 */
[----:B------:R-:W-:Y:S01]  /*1d70*/  IMAD.WIDE R12, R17, 0x2, R8 ;  /* 0x00000002110c7825 */ /* 0x000fe200078e0208 */
[----:B---3--:R-:W-:Y:S02]  /*1d80*/  IADD3 R8, P0, PT, R10, UR4, RZ ;  /* 0x000000040a087c10 */ /* 0x008fe4000ff1e0ff */
[----:B------:R-:W-:Y:S02]  /*1d90*/  IADD3 R10, P1, PT, R12, UR4, RZ ;  /* 0x000000040c0a7c10 */ /* 0x000fe4000ff3e0ff */
[----:B------:R-:W-:Y:S02]  /*1da0*/  IADD3.X R9, PT, PT, R11, UR5, RZ, P0, !PT ;  /* 0x000000050b097c10 */ /* 0x000fe400087fe4ff */
[----:B--2---:R-:W-:Y:S02]  /*1db0*/  LEA R6, P2, R21, R6, 0x1 ;  /* 0x0000000615067211 */ /* 0x004fe400078408ff */
[----:B------:R-:W-:Y:S02]  /*1dc0*/  IADD3.X R11, PT, PT, R13, UR5, RZ, P1, !PT ;  /* 0x000000050d0b7c10 */ /* 0x000fe40008ffe4ff */
[----:B------:R-:W-:-:S09]  /*1dd0*/  LEA.HI.X R7, R21, R7, R2, 0x1, P2 ;  /* 0x0000000715077211 */ /* 0x000fd200010f0c02 */
.L_x_24:
[----:B0-----:R-:W-:-:S04]  /*1de0*/  IMAD.WIDE R14, R4, 0x2, R8 ;  /* 0x00000002040e7825 */ /* 0x001fc800078e0208 */
[C---:B-1----:R-:W-:Y:S01]  /*1df0*/  IMAD.WIDE R12, R4.reuse, 0x2, R10 ;  /* 0x00000002040c7825 */ /* 0x042fe200078e020a */
[----:B------:R-:W2:Y:S04]  /*1e00*/  LDG.E.U16.CONSTANT R5, desc[UR6][R14.64] ;  /* 0x000000060e057981 */ /* 0x000ea8000c1e9500 */
[----:B------:R-:W3:Y:S04]  /*1e10*/  LDG.E.U16.CONSTANT R17, desc[UR6][R12.64] ;  /* 0x000000060c117981 */ /* 0x000ee8000c1e9500 */
[----:B------:R-:W4:Y:S04]  /*1e20*/  LDG.E.U16.CONSTANT R0, desc[UR6][R14.64+0x200] ;  /* 0x000200060e007981 */ /* 0x000f28000c1e9500 */
[----:B------:R-:W5:Y:S04]  /*1e30*/  LDG.E.U16.CONSTANT R20, desc[UR6][R14.64+0x600] ;  /* 0x000600060e147981 */ /* 0x000f68000c1e9500 */
[----:B------:R-:W5:Y:S04]  /*1e40*/  LDG.E.U16.CONSTANT R2, desc[UR6][R12.64+0x200] ;  /* 0x000200060c027981 */ /* 0x000f68000c1e9500 */
[----:B------:R-:W5:Y:S04]  /*1e50*/  LDG.E.U16.CONSTANT R16, desc[UR6][R14.64+0x400] ;  /* 0x000400060e107981 */ /* 0x000f68000c1e9500 */
[----:B------:R-:W5:Y:S04]  /*1e60*/  LDG.E.U16.CONSTANT R19, desc[UR6][R12.64+0x400] ;  /* 0x000400060c137981 */ /* 0x000f68000c1e9500 */
[----:B------:R0:W5:Y:S02]  /*1e70*/  LDG.E.U16.CONSTANT R22, desc[UR6][R12.64+0x600] ;  /* 0x000600060c167981 */ /* 0x000164000c1e9500 */
[----:B0-----:R-:W-:-:S04]  /*1e80*/  IMAD.WIDE R12, R4, 0x2, R6 ;  /* 0x00000002040c7825 */ /* 0x001fc800078e0206 */
[----:B------:R-:W-:-:S05]  /*1e90*/  VIADD R4, R4, 0x400 ;  /* 0x0000040004047836 */ /* 0x000fca0000000000 */
[----:B------:R-:W-:Y:S01]  /*1ea0*/  ISETP.GE.AND P0, PT, R4, R3, PT ;  /* 0x000000030400720c */ /* 0x000fe20003f06270 */
[----:B--2---:R-:W-:Y:S01]  /*1eb0*/  IMAD.U32 R23, R5, 0x10000, RZ ;  /* 0x0001000005177824 */ /* 0x004fe200078e00ff */
[----:B---3--:R-:W-:Y:S01]  /*1ec0*/  SHF.L.U32 R24, R17, 0x10, RZ ;  /* 0x0000001011187819 */ /* 0x008fe200000006ff */
[----:B----4-:R-:W-:Y:S01]  /*1ed0*/  IMAD.U32 R5, R0, 0x10000, RZ ;  /* 0x0001000000057824 */ /* 0x010fe200078e00ff */
[----:B-----5:R-:W-:Y:S01]  /*1ee0*/  SHF.L.U32 R21, R20, 0x10, RZ ;  /* 0x0000001014157819 */ /* 0x020fe200000006ff */
[----:B------:R-:W-:Y:S02]  /*1ef0*/  IMAD.U32 R2, R2, 0x10000, RZ ;  /* 0x0001000002027824 */ /* 0x000fe400078e00ff */
[----:B------:R-:W-:Y:S02]  /*1f00*/  IMAD.U32 R17, R16, 0x10000, RZ ;  /* 0x0001000010117824 */ /* 0x000fe400078e00ff */
[----:B------:R-:W-:Y:S02]  /*1f10*/  IMAD.U32 R0, R19, 0x10000, RZ ;  /* 0x0001000013007824 */ /* 0x000fe400078e00ff */
[----:B------:R-:W-:-:S02]  /*1f20*/  IMAD.U32 R22, R22, 0x10000, RZ ;  /* 0x0001000016167824 */ /* 0x000fc400078e00ff */
[----:B------:R-:W-:Y:S01]  /*1f30*/  FADD R24, -R23, R24 ;  /* 0x0000001817187221 */ /* 0x000fe20000000100 */
[----:B------:R-:W-:Y:S01]  /*1f40*/  FADD R2, -R5, R2 ;  /* 0x0000000205027221 */ /* 0x000fe20000000100 */
[----:B------:R-:W-:Y:S01]  /*1f50*/  FADD R0, -R17, R0 ;  /* 0x0000000011007221 */ /* 0x000fe20000000100 */
[----:B------:R-:W-:Y:S01]  /*1f60*/  FADD R22, -R21, R22 ;  /* 0x0000001615167221 */ /* 0x000fe20000000100 */
[-C--:B------:R-:W-:Y:S01]  /*1f70*/  FFMA R24, R24, R18.reuse, R23 ;  /* 0x0000001218187223 */ /* 0x080fe20000000017 */
[-C--:B------:R-:W-:Y:S01]  /*1f80*/  FFMA R2, R2, R18.reuse, R5 ;  /* 0x0000001202027223 */ /* 0x080fe20000000005 */
[-C--:B------:R-:W-:Y:S01]  /*1f90*/  FFMA R0, R0, R18.reuse, R17 ;  /* 0x0000001200007223 */ /* 0x080fe20000000011 */
[----:B------:R-:W-:Y:S02]  /*1fa0*/  FFMA R22, R22, R18, R21 ;  /* 0x0000001216167223 */ /* 0x000fe40000000015 */
[----:B------:R-:W-:Y:S02]  /*1fb0*/  F2FP.BF16.F32.PACK_AB R24, RZ, R24 ;  /* 0x00000018ff18723e */ /* 0x000fe400000010ff */
[----:B------:R-:W-:-:S02]  /*1fc0*/  F2FP.BF16.F32.PACK_AB R2, RZ, R2 ;  /* 0x00000002ff02723e */ /* 0x000fc400000010ff */
[----:B------:R-:W-:Y:S02]  /*1fd0*/  F2FP.BF16.F32.PACK_AB R0, RZ, R0 ;  /* 0x00000000ff00723e */ /* 0x000fe400000010ff */
[----:B------:R-:W-:Y:S01]  /*1fe0*/  F2FP.BF16.F32.PACK_AB R22, RZ, R22 ;  /* 0x00000016ff16723e */ /* 0x000fe200000010ff */
[----:B------:R1:W-:Y:S04]  /*1ff0*/  STG.E.U16 desc[UR6][R12.64], R24 ;  /* 0x000000180c007986 */ /* 0x0003e8000c101506 */
[----:B------:R1:W-:Y:S04]  /*2000*/  STG.E.U16 desc[UR6][R12.64+0x200], R2 ;  /* 0x000200020c007986 */ /* 0x0003e8000c101506 */
[----:B------:R1:W-:Y:S04]  /*2010*/  STG.E.U16 desc[UR6][R12.64+0x400], R0 ;  /* 0x000400000c007986 */ /* 0x0003e8000c101506 */
[----:B------:R1:W-:Y:S01]  /*2020*/  STG.E.U16 desc[UR6][R12.64+0x600], R22 ;  /* 0x000600160c007986 */ /* 0x0003e2000c101506 */
[----:B------:R-:W-:Y:S05]  /*2030*/  @!P0 BRA `(.L_x_24) ;  /* 0xfffffffc00688947 */ /* 0x000fea000383ffff */
[----:B------:R-:W-:Y:S05]  /*2040*/  EXIT ;  /* 0x000000000000794d */ /* 0x000fea0003800000 */
        .weak           $__internal_0_$__cuda_sm3x_div_rn_noftz_f32_slowpath
        .type           $__internal_0_$__cuda_sm3x_div_rn_noftz_f32_slowpath,@function
        .size           $__internal_0_$__cuda_sm3x_div_rn_noftz_f32_slowpath,(.L_x_34 - $__internal_0_$__cuda_sm3x_div_rn_noftz_f32_slowpath)
$__internal_0_$__cuda_sm3x_div_rn_noftz_f32_slowpath:
[--C-:B------:R-:W-:Y:S01]  /*2050*/  SHF.R.U32.HI R5, RZ, 0x17, R9.reuse ;  /* 0x00000017ff057819 */ /* 0x100fe20000011609 */
[--C-:B------:R-:W-:Y:S01]  /*2060*/  IMAD.MOV.U32 R7, RZ, RZ, R2.reuse ;  /* 0x000000ffff077224 */ /* 0x100fe200078e0002 */
[----:B------:R-:W-:Y:S01]  /*2070*/  SHF.R.U32.HI R3, RZ, 0x17, R2 ;  /* 0x00000017ff037819 */ /* 0x000fe20000011602 */
[----:B------:R-:W-:Y:S01]  /*2080*/  IMAD.MOV.U32 R8, RZ, RZ, R9 ;  /* 0x000000ffff087224 */ /* 0x000fe200078e0009 */
[----:B------:R-:W-:Y:S02]  /*2090*/  LOP3.LUT R13, R5, 0xff, RZ, 0xc0, !PT ;  /* 0x000000ff050d7812 */ /* 0x000fe400078ec0ff */
[----:B------:R-:W-:Y:S02]  /*20a0*/  LOP3.LUT R10, R3, 0xff, RZ, 0xc0, !PT ;  /* 0x000000ff030a7812 */ /* 0x000fe400078ec0ff */
[----:B------:R-:W-:-:S03]  /*20b0*/  IADD3 R12, PT, PT, R13, -0x1, RZ ;  /* 0xffffffff0d0c7810 */ /* 0x000fc60007ffe0ff */
[----:B------:R-:W-:Y:S01]  /*20c0*/  VIADD R11, R10, 0xffffffff ;  /* 0xffffffff0a0b7836 */ /* 0x000fe20000000000 */
[----:B------:R-:W-:-:S04]  /*20d0*/  ISETP.GT.U32.AND P0, PT, R12, 0xfd, PT ;  /* 0x000000fd0c00780c */ /* 0x000fc80003f04070 */
[----:B------:R-:W-:-:S13]  /*20e0*/  ISETP.GT.U32.OR P0, PT, R11, 0xfd, P0 ;  /* 0x000000fd0b00780c */ /* 0x000fda0000704470 */
[----:B------:R-:W-:Y:S01]  /*20f0*/  @!P0 MOV R5, RZ ;  /* 0x000000ff00058202 */ /* 0x000fe20000000f00 */
[----:B------:R-:W-:Y:S06]  /*2100*/  @!P0 BRA `(.L_x_25) ;  /* 0x0000000000608947 */ /* 0x000fec0003800000 */
[----:B------:R-:W-:Y:S01]  /*2110*/  FSETP.GTU.FTZ.AND P0, PT, |R2|, +INF , PT ;  /* 0x7f8000000200780b */ /* 0x000fe20003f1c200 */
[----:B------:R-:W-:Y:S01]  /*2120*/  IMAD.MOV.U32 R3, RZ, RZ, R9 ;  /* 0x000000ffff037224 */ /* 0x000fe200078e0009 */
[----:B------:R-:W-:-:S04]  /*2130*/  FSETP.GTU.FTZ.AND P1, PT, |R9|, +INF , PT ;  /* 0x7f8000000900780b */ /* 0x000fc80003f3c200 */
[----:B------:R-:W-:-:S13]  /*2140*/  PLOP3.LUT P0, PT, P0, P1, PT, 0xf8, 0x8f ;  /* 0x00000000008f781c */ /* 0x000fda0000703f70 */
[----:B------:R-:W-:Y:S05]  /*2150*/  @P0 BRA `(.L_x_26) ;  /* 0x0000000400440947 */ /* 0x000fea0003800000 */
[----:B------:R-:W-:-:S13]  /*2160*/  LOP3.LUT P0, RZ, R8, 0x7fffffff, R7, 0xc8, !PT ;  /* 0x7fffffff08ff7812 */ /* 0x000fda000780c807 */
[----:B------:R-:W-:Y:S05]  /*2170*/  @!P0 BRA `(.L_x_27) ;  /* 0x0000000400348947 */ /* 0x000fea0003800000 */
[C---:B------:R-:W-:Y:S02]  /*2180*/  FSETP.NEU.FTZ.AND P0, PT, |R2|.reuse, +INF , PT ;  /* 0x7f8000000200780b */ /* 0x040fe40003f1d200 */
[----:B------:R-:W-:Y:S02]  /*2190*/  FSETP.NEU.FTZ.AND P2, PT, |R3|, +INF , PT ;  /* 0x7f8000000300780b */ /* 0x000fe40003f5d200 */
[----:B------:R-:W-:-:S11]  /*21a0*/  FSETP.NEU.FTZ.AND P1, PT, |R2|, +INF , PT ;  /* 0x7f8000000200780b */ /* 0x000fd60003f3d200 */
[----:B------:R-:W-:Y:S05]  /*21b0*/  @!P2 BRA !P0, `(.L_x_27) ;  /* 0x000000040024a947 */ /* 0x000fea0004000000 */
[----:B------:R-:W-:-:S04]  /*21c0*/  LOP3.LUT P0, RZ, R7, 0x7fffffff, RZ, 0xc0, !PT ;  /* 0x7fffffff07ff7812 */ /* 0x000fc8000780c0ff */
[----:B------:R-:W-:-:S13]  /*21d0*/  PLOP3.LUT P0, PT, P2, P0, PT, 0x2f, 0xf2 ;  /* 0x0000000000f2781c */ /* 0x000fda0001700577 */
[----:B------:R-:W-:Y:S05]  /*21e0*/  @P0 BRA `(.L_x_28) ;  /* 0x0000000400100947 */ /* 0x000fea0003800000 */
[----:B------:R-:W-:-:S04]  /*21f0*/  LOP3.LUT P0, RZ, R8, 0x7fffffff, RZ, 0xc0, !PT ;  /* 0x7fffffff08ff7812 */ /* 0x000fc8000780c0ff */
[----:B------:R-:W-:-:S13]  /*2200*/  PLOP3.LUT P0, PT, P1, P0, PT, 0x2f, 0xf2 ;  /* 0x0000000000f2781c */ /* 0x000fda0000f00577 */
[----:B------:R-:W-:Y:S05]  /*2210*/  @P0 BRA `(.L_x_29) ;  /* 0x0000000000f80947 */ /* 0x000fea0003800000 */
[----:B------:R-:W-:Y:S02]  /*2220*/  ISETP.GE.AND P0, PT, R11, RZ, PT ;  /* 0x000000ff0b00720c */ /* 0x000fe40003f06270 */
[----:B------:R-:W-:-:S11]  /*2230*/  ISETP.GE.AND P1, PT, R12, RZ, PT ;  /* 0x000000ff0c00720c */ /* 0x000fd60003f26270 */
[----:B------:R-:W-:Y:S02]  /*2240*/  @P0 IMAD.MOV.U32 R5, RZ, RZ, RZ ;  /* 0x000000ffff050224 */ /* 0x000fe400078e00ff */
[----:B------:R-:W-:Y:S01]  /*2250*/  @!P0 FFMA R7, R2, 1.84467440737095516160e+19, RZ ;  /* 0x5f80000002078823 */ /* 0x000fe200000000ff */
[----:B------:R-:W-:Y:S02]  /*2260*/  @!P0 IMAD.MOV.U32 R5, RZ, RZ, -0x40 ;  /* 0xffffffc0ff058424 */ /* 0x000fe400078e00ff */
[----:B------:R-:W-:-:S03]  /*2270*/  @!P1 FFMA R8, R3, 1.84467440737095516160e+19, RZ ;  /* 0x5f80000003089823 */ /* 0x000fc600000000ff */
[----:B------:R-:W-:-:S07]  /*2280*/  @!P1 IADD3 R5, PT, PT, R5, 0x40, RZ ;  /* 0x0000004005059810 */ /* 0x000fce0007ffe0ff */
.L_x_25:
[----:B------:R-:W-:-:S05]  /*2290*/  LEA R3, R13, 0xc0800000, 0x17 ;  /* 0xc08000000d037811 */ /* 0x000fca00078eb8ff */
[----:B------:R-:W-:Y:S02]  /*22a0*/  IMAD.IADD R3, R8, 0x1, -R3 ;  /* 0x0000000108037824 */ /* 0x000fe400078e0a03 */
[----:B------:R-:W-:Y:S02]  /*22b0*/  VIADD R8, R10, 0xffffff81 ;  /* 0xffffff810a087836 */ /* 0x000fe40000000000 */
[----:B------:R-:W0:Y:S01]  /*22c0*/  MUFU.RCP R9, R3 ;  /* 0x0000000300097308 */ /* 0x000e220000001000 */
[----:B------:R-:W-:Y:S01]  /*22d0*/  FADD.FTZ R11, -R3, -RZ ;  /* 0x800000ff030b7221 */ /* 0x000fe20000010100 */
[C---:B------:R-:W-:Y:S01]  /*22e0*/  IMAD R2, R8.reuse, -0x800000, R7 ;  /* 0xff80000008027824 */ /* 0x040fe200078e0207 */
[----:B------:R-:W-:-:S05]  /*22f0*/  IADD3 R8, PT, PT, R8, 0x7f, -R13 ;  /* 0x0000007f08087810 */ /* 0x000fca0007ffe80d */
[----:B------:R-:W-:Y:S02]  /*2300*/  IMAD.IADD R8, R8, 0x1, R5 ;  /* 0x0000000108087824 */ /* 0x000fe400078e0205 */
[----:B0-----:R-:W-:-:S04]  /*2310*/  FFMA R10, R9, R11, 1 ;  /* 0x3f800000090a7423 */ /* 0x001fc8000000000b */
[----:B------:R-:W-:-:S04]  /*2320*/  FFMA R12, R9, R10, R9 ;  /* 0x0000000a090c7223 */ /* 0x000fc80000000009 */
[----:B------:R-:W-:-:S04]  /*2330*/  FFMA R7, R2, R12, RZ ;  /* 0x0000000c02077223 */ /* 0x000fc800000000ff */
[----:B------:R-:W-:-:S04]  /*2340*/  FFMA R10, R11, R7, R2 ;  /* 0x000000070b0a7223 */ /* 0x000fc80000000002 */
[----:B------:R-:W-:-:S04]  /*2350*/  FFMA R7, R12, R10, R7 ;  /* 0x0000000a0c077223 */ /* 0x000fc80000000007 */
[----:B------:R-:W-:-:S04]  /*2360*/  FFMA R10, R11, R7, R2 ;  /* 0x000000070b0a7223 */ /* 0x000fc80000000002 */
[----:B------:R-:W-:-:S05]  /*2370*/  FFMA R2, R12, R10, R7 ;  /* 0x0000000a0c027223 */ /* 0x000fca0000000007 */
[----:B------:R-:W-:-:S04]  /*2380*/  SHF.R.U32.HI R3, RZ, 0x17, R2 ;  /* 0x00000017ff037819 */ /* 0x000fc80000011602 */
[----:B------:R-:W-:-:S04]  /*2390*/  LOP3.LUT R3, R3, 0xff, RZ, 0xc0, !PT ;  /* 0x000000ff03037812 */ /* 0x000fc800078ec0ff */
[----:B------:R-:W-:-:S05]  /*23a0*/  IADD3 R9, PT, PT, R3, R8, RZ ;  /* 0x0000000803097210 */ /* 0x000fca0007ffe0ff */
[----:B------:R-:W-:-:S05]  /*23b0*/  VIADD R3, R9, 0xffffffff ;  /* 0xffffffff09037836 */ /* 0x000fca0000000000 */
[----:B------:R-:W-:-:S13]  /*23c0*/  ISETP.GE.U32.AND P0, PT, R3, 0xfe, PT ;  /* 0x000000fe0300780c */ /* 0x000fda0003f06070 */
[----:B------:R-:W-:Y:S05]  /*23d0*/  @!P0 BRA `(.L_x_30) ;  /* 0x0000000000808947 */ /* 0x000fea0003800000 */
[----:B------:R-:W-:-:S13]  /*23e0*/  ISETP.GT.AND P0, PT, R9, 0xfe, PT ;  /* 0x000000fe0900780c */ /* 0x000fda0003f04270 */
[----:B------:R-:W-:Y:S05]  /*23f0*/  @P0 BRA `(.L_x_31) ;  /* 0x00000000006c0947 */ /* 0x000fea0003800000 */
[----:B------:R-:W-:-:S13]  /*2400*/  ISETP.GE.AND P0, PT, R9, 0x1, PT ;  /* 0x000000010900780c */ /* 0x000fda0003f06270 */
[----:B------:R-:W-:Y:S05]  /*2410*/  @P0 BRA `(.L_x_32) ;  /* 0x0000000000980947 */ /* 0x000fea0003800000 */
[----:B------:R-:W-:Y:S02]  /*2420*/  ISETP.GE.AND P0, PT, R9, -0x18, PT ;  /* 0xffffffe80900780c */ /* 0x000fe40003f06270 */
[----:B------:R-:W-:-:S11]  /*2430*/  LOP3.LUT R2, R2, 0x80000000, RZ, 0xc0, !PT ;  /* 0x8000000002027812 */ /* 0x000fd600078ec0ff */
[----:B------:R-:W-:Y:S05]  /*2440*/  @!P0 BRA `(.L_x_32) ;  /* 0x00000000008c8947 */ /* 0x000fea0003800000 */
[CCC-:B------:R-:W-:Y:S01]  /*2450*/  FFMA.RZ R3, R12.reuse, R10.reuse, R7.reuse ;  /* 0x0000000a0c037223 */ /* 0x1c0fe2000000c007 */
[CCC-:B------:R-:W-:Y:S01]  /*2460*/  FFMA.RM R8, R12.reuse, R10.reuse, R7.reuse ;  /* 0x0000000a0c087223 */ /* 0x1c0fe20000004007 */
[C---:B------:R-:W-:Y:S02]  /*2470*/  ISETP.NE.AND P2, PT, R9.reuse, RZ, PT ;  /* 0x000000ff0900720c */ /* 0x040fe40003f45270 */
[----:B------:R-:W-:Y:S02]  /*2480*/  ISETP.NE.AND P1, PT, R9, RZ, PT ;  /* 0x000000ff0900720c */ /* 0x000fe40003f25270 */
[----:B------:R-:W-:Y:S01]  /*2490*/  LOP3.LUT R5, R3, 0x7fffff, RZ, 0xc0, !PT ;  /* 0x007fffff03057812 */ /* 0x000fe200078ec0ff */
[----:B------:R-:W-:Y:S01]  /*24a0*/  FFMA.RP R3, R12, R10, R7 ;  /* 0x0000000a0c037223 */ /* 0x000fe20000008007 */
[----:B------:R-:W-:Y:S02]  /*24b0*/  VIADD R10, R9, 0x20 ;  /* 0x00000020090a7836 */ /* 0x000fe40000000000 */
[----:B------:R-:W-:Y:S01]  /*24c0*/  LOP3.LUT R5, R5, 0x800000, RZ, 0xfc, !PT ;  /* 0x0080000005057812 */ /* 0x000fe200078efcff */
[----:B------:R-:W-:Y:S01]  /*24d0*/  IMAD.MOV R7, RZ, RZ, -R9 ;  /* 0x000000ffff077224 */ /* 0x000fe200078e0a09 */
[----:B------:R-:W-:-:S02]  /*24e0*/  FSETP.NEU.FTZ.AND P0, PT, R3, R8, PT ;  /* 0x000000080300720b */ /* 0x000fc40003f1d000 */
[----:B------:R-:W-:Y:S02]  /*24f0*/  SHF.L.U32 R10, R5, R10, RZ ;  /* 0x0000000a050a7219 */ /* 0x000fe400000006ff */
[----:B------:R-:W-:Y:S02]  /*2500*/  SEL R8, R7, RZ, P2 ;  /* 0x000000ff07087207 */ /* 0x000fe40001000000 */
[----:B------:R-:W-:Y:S02]  /*2510*/  ISETP.NE.AND P1, PT, R10, RZ, P1 ;  /* 0x000000ff0a00720c */ /* 0x000fe40000f25270 */
[----:B------:R-:W-:Y:S02]  /*2520*/  SHF.R.U32.HI R8, RZ, R8, R5 ;  /* 0x00000008ff087219 */ /* 0x000fe40000011605 */
[----:B------:R-:W-:Y:S02]  /*2530*/  PLOP3.LUT P0, PT, P0, P1, PT, 0xf8, 0x8f ;  /* 0x00000000008f781c */ /* 0x000fe40000703f70 */
[----:B------:R-:W-:-:S02]  /*2540*/  SHF.R.U32.HI R10, RZ, 0x1, R8 ;  /* 0x00000001ff0a7819 */ /* 0x000fc40000011608 */
[----:B------:R-:W-:-:S04]  /*2550*/  SEL R3, RZ, 0x1, !P0 ;  /* 0x00000001ff037807 */ /* 0x000fc80004000000 */
[----:B------:R-:W-:-:S04]  /*2560*/  LOP3.LUT R3, R3, 0x1, R10, 0xf8, !PT ;  /* 0x0000000103037812 */ /* 0x000fc800078ef80a */
[----:B------:R-:W-:-:S04]  /*2570*/  LOP3.LUT R3, R3, R8, RZ, 0xc0, !PT ;  /* 0x0000000803037212 */ /* 0x000fc800078ec0ff */
[----:B------:R-:W-:-:S04]  /*2580*/  IADD3 R3, PT, PT, R10, R3, RZ ;  /* 0x000000030a037210 */ /* 0x000fc80007ffe0ff */
[----:B------:R-:W-:Y:S01]  /*2590*/  LOP3.LUT R2, R3, R2, RZ, 0xfc, !PT ;  /* 0x0000000203027212 */ /* 0x000fe200078efcff */
[----:B------:R-:W-:Y:S06]  /*25a0*/  BRA `(.L_x_32) ;  /* 0x0000000000347947 */ /* 0x000fec0003800000 */
.L_x_31:
[----:B------:R-:W-:-:S04]  /*25b0*/  LOP3.LUT R2, R2, 0x80000000, RZ, 0xc0, !PT ;  /* 0x8000000002027812 */ /* 0x000fc800078ec0ff */
[----:B------:R-:W-:Y:S01]  /*25c0*/  LOP3.LUT R2, R2, 0x7f800000, RZ, 0xfc, !PT ;  /* 0x7f80000002027812 */ /* 0x000fe200078efcff */
[----:B------:R-:W-:Y:S06]  /*25d0*/  BRA `(.L_x_32) ;  /* 0x0000000000287947 */ /* 0x000fec0003800000 */
.L_x_30:
[----:B------:R-:W-:Y:S01]  /*25e0*/  IMAD R2, R8, 0x800000, R2 ;  /* 0x0080000008027824 */ /* 0x000fe200078e0202 */
[----:B------:R-:W-:Y:S06]  /*25f0*/  BRA `(.L_x_32) ;  /* 0x0000000000207947 */ /* 0x000fec0003800000 */
.L_x_29:
[----:B------:R-:W-:-:S04]  /*2600*/  LOP3.LUT R2, R8, 0x80000000, R7, 0x48, !PT ;  /* 0x8000000008027812 */ /* 0x000fc800078e4807 */
[----:B------:R-:W-:Y:S01]  /*2610*/  LOP3.LUT R2, R2, 0x7f800000, RZ, 0xfc, !PT ;  /* 0x7f80000002027812 */ /* 0x000fe200078efcff */
[----:B------:R-:W-:Y:S06]  /*2620*/  BRA `(.L_x_32) ;  /* 0x0000000000147947 */ /* 0x000fec0003800000 */
.L_x_28:
[----:B------:R-:W-:Y:S01]  /*2630*/  LOP3.LUT R2, R8, 0x80000000, R7, 0x48, !PT ;  /* 0x8000000008027812 */ /* 0x000fe200078e4807 */
[----:B------:R-:W-:Y:S06]  /*2640*/  BRA `(.L_x_32) ;  /* 0x00000000000c7947 */ /* 0x000fec0003800000 */
.L_x_27:
[----:B------:R-:W0:Y:S01]  /*2650*/  MUFU.RSQ R2, -QNAN ;  /* 0xffc0000000027908 */ /* 0x000e220000001400 */
[----:B------:R-:W-:Y:S05]  /*2660*/  BRA `(.L_x_32) ;  /* 0x0000000000047947 */ /* 0x000fea0003800000 */
.L_x_26:
[----:B------:R-:W-:-:S07]  /*2670*/  FADD.FTZ R2, R2, R3 ;  /* 0x0000000302027221 */ /* 0x000fce0000010000 */
.L_x_32:
[----:B------:R-:W-:-:S04]  /*2680*/  IMAD.MOV.U32 R7, RZ, RZ, 0x0 ;  /* 0x00000000ff077424 */ /* 0x000fc800078e00ff */
[----:B0-----:R-:W-:Y:S05]  /*2690*/  RET.REL.NODEC R6 `(_Z36trajectory_resample_optimized_kernelI13__nv_bfloat16EvPKT_PKfS5_PS1_iiii) ;  /* 0xffffffd806587950 */ /* 0x001fea0003c3ffff */
.L_x_33:
[----:B------:R-:W-:-:S00]  /*26a0*/  BRA `(.L_x_33) ;  /* 0xfffffffc00fc7947 */ /* 0x000fc0000383ffff */
[----:B------:R-:W-:-:S00]  /*26b0*/  NOP ;  /* 0x0000000000007918 */ /* 0x000fc00000000000 */
        /* <DEDUP_REMOVED lines=12> */
.L_x_34:


//--------------------- .nv.shared._Z36trajectory_resample_optimized_kernelI13__nv_bfloat16EvPKT_PKfS5_PS1_iiii --------------------------
	.section	.nv.shared._Z36trajectory_resample_optimized_kernelI13__nv_bfloat16EvPKT_PKfS5_PS1_iiii,"aw",@nobits
	.sectionflags	@""
	.align	4
.nv.shared._Z36trajectory_resample_optimized_kernelI13__nv_bfloat16EvPKT_PKfS5_PS1_iiii:
	.zero		17420


//--------------------- .nv.shared.reserved.0     --------------------------
	.section	.nv.shared.reserved.0,"aw",@nobits
	.weak		__nv_reservedSMEM_offset_0_alias
	.size		__nv_reservedSMEM_offset_0_alias, 0, 64
	.other		__nv_reservedSMEM_offset_0_alias,@"STO_CUDA_RESERVED_SHARED STV_DEFAULT"
__nv_reservedSMEM_offset_0_alias:
	.zero		0
	.zero		64


//--------------------- .nv.constant0._Z36trajectory_resample_optimized_kernelI13__nv_bfloat16EvPKT_PKfS5_PS1_iiii --------------------------
	.section	.nv.constant0._Z36trajectory_resample_optimized_kernelI13__nv_bfloat16EvPKT_PKfS5_PS1_iiii,"a",@progbits
	.sectionflags	@""
	.align	4
.nv.constant0._Z36trajectory_resample_optimized_kernelI13__nv_bfloat16EvPKT_PKfS5_PS1_iiii:
	.zero		944


//--------------------- SYMBOLS --------------------------

	.type		.nv.reservedSmem.offset0,@object
	.size		.nv.reservedSmem.offset0,0x4
	.type		.nv.reservedSmem.cap,@object
	.size		.nv.reservedSmem.cap,0x4
